	.target	sm_90a

	.elftype	@"ET_EXEC"


//--------------------- .note.nv.tkinfo           --------------------------
	.section	.note.nv.tkinfo,"",@"SHT_NOTE"
	.sectionflags	@"SHF_NOTE_NV_TKINFO"
	.tkinfo
        /*0018*/ 	.word	0x00000002
        /*0030*/ 	.string	""
        /*0030*/ 	.string	"ptxas"
        /*0030*/ 	.string	"Cuda compilation tools, release 13.0, V13.0.88"
        /*0030*/ 	.string	"Build cuda_13.0.r13.0/compiler.36424714_0"
        /*0030*/ 	.string	"-arch sm_90a -m 64 "



//--------------------- .note.nv.cuinfo           --------------------------
	.section	.note.nv.cuinfo,"",@"SHT_NOTE"
	.sectionflags	@"SHF_NOTE_NV_CUINFO"
        /*0018*/ 	.short	0x0002
        /*001a*/ 	.short	0x005a
        /*001c*/ 	.short	0x0082
	.zero		2


//--------------------- .nv.info                  --------------------------
	.section	.nv.info,"",@"SHT_CUDA_INFO"
	.align	4


	//----- nvinfo : EIATTR_REGCOUNT
	.align		4
        /*0000*/ 	.byte	0x04, 0x2f
        /*0002*/ 	.short	(.L_15 - .L_14)
	.align		4
.L_14:
        /*0004*/ 	.word	index@(_ZN7cutlass13device_kernelINS_4gemm6kernel13GemmUniversalIN4cute5tupleIJiiiiEEENS1_10collective13CollectiveMmaINS1_34MainloopSm90TmaGmmaWarpSpecializedILi4ENS5_IJNS4_1CILi1EEESB_SB_EEENS1_35KernelTmaWarpSpecializedCooperativeEEENS5_IJNSA_ILi128EEENSA_ILi64EEENSA_ILi32EEEEEEfNS5_IJlSB_lEEEfSJ_NS4_8TiledMMAINS4_8MMA_AtomIJNS4_4SM904GMMA29MMA_64x64x8_F32TF32TF32_SS_TNILNSN_7ScaleInE1ELSP_1EEEEEENS4_6LayoutINS5_IJNSA_ILi2EEESB_SB_EEENS5_IJSB_NSA_ILi0EEESV_EEEEENS5_IJNS4_10UnderscoreESY_SY_EEEEENS4_13SM90_TMA_LOADENS4_14ComposedLayoutINS4_7SwizzleILi3ELi4ELi3EEENS4_18smem_ptr_flag_bitsILi32EEENSS_INS5_IJNSA_ILi8EEESH_EEENS5_IJSH_SB_EEEEEEEvNS4_8identityES11_S1B_vS1C_EENS_8epilogue10collective6detail29Sm90TmaWarpSpecializedAdapterINS1F_15DefaultEpilogueIfSJ_SJ_NS1E_6thread17LinearCombinationIfLi1EffLNS1J_9ScaleType4KindE0ELNS_15FloatRoundStyleE2EfEENS1_15EpilogueDefaultEEEEEvvEEEEvNT_6ParamsE)
        /*0008*/ 	.word	0x000000a8


	//----- nvinfo : EIATTR_FRAME_SIZE
	.align		4
.L_15:
        /*000c*/ 	.byte	0x04, 0x11
        /*000e*/ 	.short	(.L_17 - .L_16)
	.align		4
.L_16:
        /*0010*/ 	.word	index@(_ZN7cutlass13device_kernelINS_4gemm6kernel13GemmUniversalIN4cute5tupleIJiiiiEEENS1_10collective13CollectiveMmaINS1_34MainloopSm90TmaGmmaWarpSpecializedILi4ENS5_IJNS4_1CILi1EEESB_SB_EEENS1_35KernelTmaWarpSpecializedCooperativeEEENS5_IJNSA_ILi128EEENSA_ILi64EEENSA_ILi32EEEEEEfNS5_IJlSB_lEEEfSJ_NS4_8TiledMMAINS4_8MMA_AtomIJNS4_4SM904GMMA29MMA_64x64x8_F32TF32TF32_SS_TNILNSN_7ScaleInE1ELSP_1EEEEEENS4_6LayoutINS5_IJNSA_ILi2EEESB_SB_EEENS5_IJSB_NSA_ILi0EEESV_EEEEENS5_IJNS4_10UnderscoreESY_SY_EEEEENS4_13SM90_TMA_LOADENS4_14ComposedLayoutINS4_7SwizzleILi3ELi4ELi3EEENS4_18smem_ptr_flag_bitsILi32EEENSS_INS5_IJNSA_ILi8EEESH_EEENS5_IJSH_SB_EEEEEEEvNS4_8identityES11_S1B_vS1C_EENS_8epilogue10collective6detail29Sm90TmaWarpSpecializedAdapterINS1F_15DefaultEpilogueIfSJ_SJ_NS1E_6thread17LinearCombinationIfLi1EffLNS1J_9ScaleType4KindE0ELNS_15FloatRoundStyleE2EfEENS1_15EpilogueDefaultEEEEEvvEEEEvNT_6ParamsE)
        /*0014*/ 	.word	0x00000000


	//----- nvinfo : EIATTR_MIN_STACK_SIZE
	.align		4
.L_17:
        /*0018*/ 	.byte	0x04, 0x12
        /*001a*/ 	.short	(.L_19 - .L_18)
	.align		4
.L_18:
        /*001c*/ 	.word	index@(_ZN7cutlass13device_kernelINS_4gemm6kernel13GemmUniversalIN4cute5tupleIJiiiiEEENS1_10collective13CollectiveMmaINS1_34MainloopSm90TmaGmmaWarpSpecializedILi4ENS5_IJNS4_1CILi1EEESB_SB_EEENS1_35KernelTmaWarpSpecializedCooperativeEEENS5_IJNSA_ILi128EEENSA_ILi64EEENSA_ILi32EEEEEEfNS5_IJlSB_lEEEfSJ_NS4_8TiledMMAINS4_8MMA_AtomIJNS4_4SM904GMMA29MMA_64x64x8_F32TF32TF32_SS_TNILNSN_7ScaleInE1ELSP_1EEEEEENS4_6LayoutINS5_IJNSA_ILi2EEESB_SB_EEENS5_IJSB_NSA_ILi0EEESV_EEEEENS5_IJNS4_10UnderscoreESY_SY_EEEEENS4_13SM90_TMA_LOADENS4_14ComposedLayoutINS4_7SwizzleILi3ELi4ELi3EEENS4_18smem_ptr_flag_bitsILi32EEENSS_INS5_IJNSA_ILi8EEESH_EEENS5_IJSH_SB_EEEEEEEvNS4_8identityES11_S1B_vS1C_EENS_8epilogue10collective6detail29Sm90TmaWarpSpecializedAdapterINS1F_15DefaultEpilogueIfSJ_SJ_NS1E_6thread17LinearCombinationIfLi1EffLNS1J_9ScaleType4KindE0ELNS_15FloatRoundStyleE2EfEENS1_15EpilogueDefaultEEEEEvvEEEEvNT_6ParamsE)
        /*0020*/ 	.word	0x00000000
.L_19:


//--------------------- .nv.compat                --------------------------
	.section	.nv.compat,"",@"SHT_CUDA_COMPAT_INFO"
	.align	4
        /*0000*/ 	.byte	0x02, 0x09, 0x01, 0x00, 0x02, 0x02, 0x04, 0x00, 0x02, 0x05, 0x05, 0x00, 0x03, 0x07, 0x01, 0x01
        /*0010*/ 	.byte	0x02, 0x03, 0x01, 0x00, 0x02, 0x06, 0x01, 0x00, 0x04, 0x0b, 0x08, 0x00, 0x00, 0x00, 0x00, 0x00
        /*0020*/ 	.byte	0x00, 0x00, 0x00, 0x00


//--------------------- .nv.info._ZN7cutlass13device_kernelINS_4gemm6kernel13GemmUniversalIN4cute5tupleIJiiiiEEENS1_10collective13CollectiveMmaINS1_34MainloopSm90TmaGmmaWarpSpecializedILi4ENS5_IJNS4_1CILi1EEESB_SB_EEENS1_35KernelTmaWarpSpecializedCooperativeEEENS5_IJNSA_ILi128EEENSA_ILi64EEENSA_ILi32EEEEEEfNS5_IJlSB_lEEEfSJ_NS4_8TiledMMAINS4_8MMA_AtomIJNS4_4SM904GMMA29MMA_64x64x8_F32TF32TF32_SS_TNILNSN_7ScaleInE1ELSP_1EEEEEENS4_6LayoutINS5_IJNSA_ILi2EEESB_SB_EEENS5_IJSB_NSA_ILi0EEESV_EEEEENS5_IJNS4_10UnderscoreESY_SY_EEEEENS4_13SM90_TMA_LOADENS4_14ComposedLayoutINS4_7SwizzleILi3ELi4ELi3EEENS4_18smem_ptr_flag_bitsILi32EEENSS_INS5_IJNSA_ILi8EEESH_EEENS5_IJSH_SB_EEEEEEEvNS4_8identityES11_S1B_vS1C_EENS_8epilogue10collective6detail29Sm90TmaWarpSpecializedAdapterINS1F_15DefaultEpilogueIfSJ_SJ_NS1E_6thread17LinearCombinationIfLi1EffLNS1J_9ScaleType4KindE0ELNS_15FloatRoundStyleE2EfEENS1_15EpilogueDefaultEEEEEvvEEEEvNT_6ParamsE --------------------------
	.section	.nv.info._ZN7cutlass13device_kernelINS_4gemm6kernel13GemmUniversalIN4cute5tupleIJiiiiEEENS1_10collective13CollectiveMmaINS1_34MainloopSm90TmaGmmaWarpSpecializedILi4ENS5_IJNS4_1CILi1EEESB_SB_EEENS1_35KernelTmaWarpSpecializedCooperativeEEENS5_IJNSA_ILi128EEENSA_ILi64EEENSA_ILi32EEEEEEfNS5_IJlSB_lEEEfSJ_NS4_8TiledMMAINS4_8MMA_AtomIJNS4_4SM904GMMA29MMA_64x64x8_F32TF32TF32_SS_TNILNSN_7ScaleInE1ELSP_1EEEEEENS4_6LayoutINS5_IJNSA_ILi2EEESB_SB_EEENS5_IJSB_NSA_ILi0EEESV_EEEEENS5_IJNS4_10UnderscoreESY_SY_EEEEENS4_13SM90_TMA_LOADENS4_14ComposedLayoutINS4_7SwizzleILi3ELi4ELi3EEENS4_18smem_ptr_flag_bitsILi32EEENSS_INS5_IJNSA_ILi8EEESH_EEENS5_IJSH_SB_EEEEEEEvNS4_8identityES11_S1B_vS1C_EENS_8epilogue10collective6detail29Sm90TmaWarpSpecializedAdapterINS1F_15DefaultEpilogueIfSJ_SJ_NS1E_6thread17LinearCombinationIfLi1EffLNS1J_9ScaleType4KindE0ELNS_15FloatRoundStyleE2EfEENS1_15EpilogueDefaultEEEEEvvEEEEvNT_6ParamsE,"",@"SHT_CUDA_INFO"
	.sectionflags	@""
	.align	4


	//----- nvinfo : EIATTR_CUDA_API_VERSION
	.align		4
        /*0000*/ 	.byte	0x04, 0x37
        /*0002*/ 	.short	(.L_21 - .L_20)
.L_20:
        /*0004*/ 	.word	0x00000082


	//----- nvinfo : EIATTR_KPARAM_INFO
	.align		4
.L_21:
        /*0008*/ 	.byte	0x04, 0x17
        /*000a*/ 	.short	(.L_23 - .L_22)
.L_22:
        /*000c*/ 	.word	0x00000000
        /*0010*/ 	.short	0x0000
        /*0012*/ 	.short	0x0070
        /*0014*/ 	.byte	0x00, 0xf0, 0x01, 0x10


	//----- nvinfo : EIATTR_SPARSE_MMA_MASK
	.align		4
.L_23:
        /*0018*/ 	.byte	0x03, 0x50
        /*001a*/ 	.short	0x0000


	//----- nvinfo : EIATTR_MAXREG_COUNT
	.align		4
        /*001c*/ 	.byte	0x03, 0x1b
        /*001e*/ 	.short	0x00a8


	//----- nvinfo : EIATTR_NUM_BARRIERS
	.align		4
        /*0020*/ 	.byte	0x02, 0x4c
        /*0022*/ 	.byte	0x01
	.zero		1


	//----- nvinfo : EIATTR_EXTERNS
	.align		4
        /*0024*/ 	.byte	0x04, 0x0f
        /*0026*/ 	.short	(.L_25 - .L_24)


	//   ....[0]....
	.align		4
.L_24:
        /*0028*/ 	.word	index@(__assertfail)


	//----- nvinfo : EIATTR_MERCURY_ISA_VERSION
	.align		4
.L_25:
        /*002c*/ 	.byte	0x03, 0x5f
        /*002e*/ 	.short	0x0101


	//----- nvinfo : EIATTR_INT_WARP_WIDE_INSTR_OFFSETS
	.align		4
        /*0030*/ 	.byte	0x04, 0x31
        /*0032*/ 	.short	(.L_27 - .L_26)


	//   ....[0]....
.L_26:
        /*0034*/ 	.word	0x000003b0


	//   ....[1]....
        /*0038*/ 	.word	0x000003e0


	//   ....[2]....
        /*003c*/ 	.word	0x000004c0


	//----- nvinfo : EIATTR_COOP_GROUP_MASK_REGIDS
	.align		4
.L_27:
        /*0040*/ 	.byte	0x04, 0x29
        /*0042*/ 	.short	(.L_29 - .L_28)


	//   ....[0]....
.L_28:
        /*0044*/ 	.word	0xffffffff


	//   ....[1]....
        /*0048*/ 	.word	0xffffffff


	//   ....[2]....
        /*004c*/ 	.word	0xffffffff


	//   ....[3]....
        /*0050*/ 	.word	0xffffffff


	//   ....[4]....
        /*0054*/ 	.word	0xffffffff


	//----- nvinfo : EIATTR_COOP_GROUP_INSTR_OFFSETS
	.align		4
.L_29:
        /*0058*/ 	.byte	0x04, 0x28
        /*005a*/ 	.short	(.L_31 - .L_30)


	//   ....[0]....
.L_30:
        /*005c*/ 	.word	0x00000060


	//   ....[1]....
        /*0060*/ 	.word	0x00000070


	//   ....[2]....
        /*0064*/ 	.word	0x00000130


	//   ....[3]....
        /*0068*/ 	.word	0x000002c0


	//   ....[4]....
        /*006c*/ 	.word	0x00000f70


	//----- nvinfo : EIATTR_REG_RECONFIG
	.align		4
.L_31:
        /*0070*/ 	.byte	0x01, 0x54
	.zero		2


	//----- nvinfo : EIATTR_SYSCALL_OFFSETS
	.align		4
        /*0074*/ 	.byte	0x04, 0x46
        /*0076*/ 	.short	(.L_33 - .L_32)


	//   ....[0]....
.L_32:
        /*0078*/ 	.word	0x00001130


	//----- nvinfo : EIATTR_MBARRIER_INSTR_OFFSETS
	.align		4
.L_33:
        /*007c*/ 	.byte	0x04, 0x39
        /*007e*/ 	.short	(.L_35 - .L_34)


	//   ....[0]....
.L_34:
        /*0080*/ 	.word	0x00000230
        /*0084*/ 	.word	0x000000ff
        /*0088*/ 	.word	0x00000000
        /*008c*/ 	.short	0x0100
        /*008e*/ 	.byte	0x08
	.zero		1


	//   ....[1]....
        /*0090*/ 	.word	0x00000240
        /*0094*/ 	.word	0x000000ff
        /*0098*/ 	.word	0x00000020
        /*009c*/ 	.short	0x0100
        /*009e*/ 	.byte	0x08
	.zero		1


	//   ....[2]....
        /*00a0*/ 	.word	0x00000250
        /*00a4*/ 	.word	0x000000ff
        /*00a8*/ 	.word	0x00000008
        /*00ac*/ 	.short	0x0100
        /*00ae*/ 	.byte	0x08
	.zero		1


	//   ....[3]....
        /*00b0*/ 	.word	0x00000260
        /*00b4*/ 	.word	0x000000ff
        /*00b8*/ 	.word	0x00000028
        /*00bc*/ 	.short	0x0100
        /*00be*/ 	.byte	0x08
	.zero		1


	//   ....[4]....
        /*00c0*/ 	.word	0x00000270
        /*00c4*/ 	.word	0x000000ff
        /*00c8*/ 	.word	0x00000010
        /*00cc*/ 	.short	0x0100
        /*00ce*/ 	.byte	0x08
	.zero		1


	//   ....[5]....
        /*00d0*/ 	.word	0x00000280
        /*00d4*/ 	.word	0x000000ff
        /*00d8*/ 	.word	0x00000030
        /*00dc*/ 	.short	0x0100
        /*00de*/ 	.byte	0x08
	.zero		1


	//   ....[6]....
        /*00e0*/ 	.word	0x00000290
        /*00e4*/ 	.word	0x000000ff
        /*00e8*/ 	.word	0x00000018
        /*00ec*/ 	.short	0x0100
        /*00ee*/ 	.byte	0x08
	.zero		1


	//   ....[7]....
        /*00f0*/ 	.word	0x000002a0
        /*00f4*/ 	.word	0x000000ff
        /*00f8*/ 	.word	0x00000038
        /*00fc*/ 	.short	0x0100
        /*00fe*/ 	.byte	0x08
	.zero		1


	//   ....[8]....
        /*0100*/ 	.word	0x00000530
        /*0104*/ 	.word	0x000000ff
        /*0108*/ 	.word	0x00000050
        /*010c*/ 	.short	0x0100
        /*010e*/ 	.byte	0x06
	.zero		1


	//   ....[9]....
        /*0110*/ 	.word	0x00000590
        /*0114*/ 	.word	0x000000ff
        /*0118*/ 	.word	0x00000058
        /*011c*/ 	.short	0x0100
        /*011e*/ 	.byte	0x06
	.zero		1


	//   ....[10]....
        /*0120*/ 	.word	0x000011b0
        /*0124*/ 	.word	0x00000003
        /*0128*/ 	.word	0x00000000
        /*012c*/ 	.short	0x010a
        /*012e*/ 	.byte	0x3f
	.zero		1


	//   ....[11]....
        /*0130*/ 	.word	0x000011f0
        /*0134*/ 	.word	0x00000003
        /*0138*/ 	.word	0x00000000
        /*013c*/ 	.short	0x010a
        /*013e*/ 	.byte	0x3f
	.zero		1


	//   ....[12]....
        /*0140*/ 	.word	0x00001590
        /*0144*/ 	.word	0x000000ff
        /*0148*/ 	.word	0x00000000
        /*014c*/ 	.short	0x010a
        /*014e*/ 	.byte	0x08
	.zero		1


	//   ....[13]....
        /*0150*/ 	.word	0x000015d0
        /*0154*/ 	.word	0x000000ff
        /*0158*/ 	.word	0x00000000
        /*015c*/ 	.short	0x010a
        /*015e*/ 	.byte	0x08
	.zero		1


	//   ....[14]....
        /*0160*/ 	.word	0x00001830
        /*0164*/ 	.word	0x000000ff
        /*0168*/ 	.word	0x00000000
        /*016c*/ 	.short	0x0101
        /*016e*/ 	.byte	0x08
	.zero		1


	//   ....[15]....
        /*0170*/ 	.word	0x00001a10
        /*0174*/ 	.word	0x000000ff
        /*0178*/ 	.word	0x00000000
        /*017c*/ 	.short	0x0101
        /*017e*/ 	.byte	0x04
	.zero		1


	//   ....[16]....
        /*0180*/ 	.word	0x00004950
        /*0184*/ 	.word	0x0000000c
        /*0188*/ 	.word	0x00000020
        /*018c*/ 	.short	0x010a
        /*018e*/ 	.byte	0x3f
	.zero		1


	//   ....[17]....
        /*0190*/ 	.word	0x00004d10
        /*0194*/ 	.word	0x00000005
        /*0198*/ 	.word	0x00000058
        /*019c*/ 	.short	0x0101
        /*019e*/ 	.byte	0x3f
	.zero		1


	//   ....[18]....
        /*01a0*/ 	.word	0x00005410
        /*01a4*/ 	.word	0x00000007
        /*01a8*/ 	.word	0x00000000
        /*01ac*/ 	.short	0x010a
        /*01ae*/ 	.byte	0x3f
	.zero		1


	//   ....[19]....
        /*01b0*/ 	.word	0x00005490
        /*01b4*/ 	.word	0x00000006
        /*01b8*/ 	.word	0x00000000
        /*01bc*/ 	.short	0x010a
        /*01be*/ 	.byte	0x3f
	.zero		1


	//   ....[20]....
        /*01c0*/ 	.word	0x00005520
        /*01c4*/ 	.word	0x00000007
        /*01c8*/ 	.word	0x00000000
        /*01cc*/ 	.short	0x010a
        /*01ce*/ 	.byte	0x3f
	.zero		1


	//   ....[21]....
        /*01d0*/ 	.word	0x000055b0
        /*01d4*/ 	.word	0x00000005
        /*01d8*/ 	.word	0x00000000
        /*01dc*/ 	.short	0x010a
        /*01de*/ 	.byte	0x3f
	.zero		1


	//   ....[22]....
        /*01e0*/ 	.word	0x00005610
        /*01e4*/ 	.word	0x00000003
        /*01e8*/ 	.word	0x00000000
        /*01ec*/ 	.short	0x010a
        /*01ee*/ 	.byte	0x3f
	.zero		1


	//   ....[23]....
        /*01f0*/ 	.word	0x00005670
        /*01f4*/ 	.word	0x00000004
        /*01f8*/ 	.word	0x00000000
        /*01fc*/ 	.short	0x010a
        /*01fe*/ 	.byte	0x3f
	.zero		1


	//   ....[24]....
        /*0200*/ 	.word	0x00005740
        /*0204*/ 	.word	0x0000000c
        /*0208*/ 	.word	0x00000020
        /*020c*/ 	.short	0x010a
        /*020e*/ 	.byte	0x3f
	.zero		1


	//   ....[25]....
        /*0210*/ 	.word	0x00005810
        /*0214*/ 	.word	0x00000007
        /*0218*/ 	.word	0x00000000
        /*021c*/ 	.short	0x010a
        /*021e*/ 	.byte	0x3f
	.zero		1


	//   ....[26]....
        /*0220*/ 	.word	0x00005860
        /*0224*/ 	.word	0x00000006
        /*0228*/ 	.word	0x00000000
        /*022c*/ 	.short	0x010a
        /*022e*/ 	.byte	0x3f
	.zero		1


	//   ....[27]....
        /*0230*/ 	.word	0x000058b0
        /*0234*/ 	.word	0x00000007
        /*0238*/ 	.word	0x00000000
        /*023c*/ 	.short	0x010a
        /*023e*/ 	.byte	0x3f
	.zero		1


	//----- nvinfo : EIATTR_NUM_MBARRIERS
	.align		4
.L_35:
        /*0240*/ 	.byte	0x03, 0x38
        /*0242*/ 	.short	0x000a


	//----- nvinfo : EIATTR_EXIT_INSTR_OFFSETS
	.align		4
        /*0244*/ 	.byte	0x04, 0x1c
        /*0246*/ 	.short	(.L_37 - .L_36)


	//   ....[0]....
.L_36:
        /*0248*/ 	.word	0x000005e0


	//   ....[1]....
        /*024c*/ 	.word	0x00000ea0


	//   ....[2]....
        /*0250*/ 	.word	0x00003fc0


	//   ....[3]....
        /*0254*/ 	.word	0x000045f0


	//   ....[4]....
        /*0258*/ 	.word	0x00005600


	//----- nvinfo : EIATTR_MAX_THREADS
	.align		4
.L_37:
        /*025c*/ 	.byte	0x04, 0x05
        /*025e*/ 	.short	(.L_39 - .L_38)
.L_38:
        /*0260*/ 	.word	0x00000180
        /*0264*/ 	.word	0x00000001
        /*0268*/ 	.word	0x00000001


	//----- nvinfo : EIATTR_CRS_STACK_SIZE
	.align		4
.L_39:
        /*026c*/ 	.byte	0x04, 0x1e
        /*026e*/ 	.short	(.L_41 - .L_40)
.L_40:
        /*0270*/ 	.word	0x00000000


	//----- nvinfo : EIATTR_CBANK_PARAM_SIZE
	.align		4
.L_41:
        /*0274*/ 	.byte	0x03, 0x19
        /*0276*/ 	.short	0x0470


	//----- nvinfo : EIATTR_PARAM_CBANK
	.align		4
        /*0278*/ 	.byte	0x04, 0x0a
        /*027a*/ 	.short	(.L_43 - .L_42)
	.align		4
.L_42:
        /*027c*/ 	.word	index@(.nv.constant0._ZN7cutlass13device_kernelINS_4gemm6kernel13GemmUniversalIN4cute5tupleIJiiiiEEENS1_10collective13CollectiveMmaINS1_34MainloopSm90TmaGmmaWarpSpecializedILi4ENS5_IJNS4_1CILi1EEESB_SB_EEENS1_35KernelTmaWarpSpecializedCooperativeEEENS5_IJNSA_ILi128EEENSA_ILi64EEENSA_ILi32EEEEEEfNS5_IJlSB_lEEEfSJ_NS4_8TiledMMAINS4_8MMA_AtomIJNS4_4SM904GMMA29MMA_64x64x8_F32TF32TF32_SS_TNILNSN_7ScaleInE1ELSP_1EEEEEENS4_6LayoutINS5_IJNSA_ILi2EEESB_SB_EEENS5_IJSB_NSA_ILi0EEESV_EEEEENS5_IJNS4_10UnderscoreESY_SY_EEEEENS4_13SM90_TMA_LOADENS4_14ComposedLayoutINS4_7SwizzleILi3ELi4ELi3EEENS4_18smem_ptr_flag_bitsILi32EEENSS_INS5_IJNSA_ILi8EEESH_EEENS5_IJSH_SB_EEEEEEEvNS4_8identityES11_S1B_vS1C_EENS_8epilogue10collective6detail29Sm90TmaWarpSpecializedAdapterINS1F_15DefaultEpilogueIfSJ_SJ_NS1E_6thread17LinearCombinationIfLi1EffLNS1J_9ScaleType4KindE0ELNS_15FloatRoundStyleE2EfEENS1_15EpilogueDefaultEEEEEvvEEEEvNT_6ParamsE)
        /*0280*/ 	.short	0x0210
        /*0282*/ 	.short	0x0470


	//----- nvinfo : EIATTR_SW_WAR
	.align		4
.L_43:
        /*0284*/ 	.byte	0x04, 0x36
        /*0286*/ 	.short	(.L_45 - .L_44)
.L_44:
        /*0288*/ 	.word	0x00000008
.L_45:


//--------------------- .nv.callgraph             --------------------------
	.section	.nv.callgraph,"",@"SHT_CUDA_CALLGRAPH"
	.align	4
	.sectionentsize	8
	.align		4
        /*0000*/ 	.word	0x00000000
	.align		4
        /*0004*/ 	.word	0xffffffff
	.align		4
        /*0008*/ 	.word	index@(_ZN7cutlass13device_kernelINS_4gemm6kernel13GemmUniversalIN4cute5tupleIJiiiiEEENS1_10collective13CollectiveMmaINS1_34MainloopSm90TmaGmmaWarpSpecializedILi4ENS5_IJNS4_1CILi1EEESB_SB_EEENS1_35KernelTmaWarpSpecializedCooperativeEEENS5_IJNSA_ILi128EEENSA_ILi64EEENSA_ILi32EEEEEEfNS5_IJlSB_lEEEfSJ_NS4_8TiledMMAINS4_8MMA_AtomIJNS4_4SM904GMMA29MMA_64x64x8_F32TF32TF32_SS_TNILNSN_7ScaleInE1ELSP_1EEEEEENS4_6LayoutINS5_IJNSA_ILi2EEESB_SB_EEENS5_IJSB_NSA_ILi0EEESV_EEEEENS5_IJNS4_10UnderscoreESY_SY_EEEEENS4_13SM90_TMA_LOADENS4_14ComposedLayoutINS4_7SwizzleILi3ELi4ELi3EEENS4_18smem_ptr_flag_bitsILi32EEENSS_INS5_IJNSA_ILi8EEESH_EEENS5_IJSH_SB_EEEEEEEvNS4_8identityES11_S1B_vS1C_EENS_8epilogue10collective6detail29Sm90TmaWarpSpecializedAdapterINS1F_15DefaultEpilogueIfSJ_SJ_NS1E_6thread17LinearCombinationIfLi1EffLNS1J_9ScaleType4KindE0ELNS_15FloatRoundStyleE2EfEENS1_15EpilogueDefaultEEEEEvvEEEEvNT_6ParamsE)
	.align		4
        /*000c*/ 	.word	index@(__assertfail)
	.align		4
        /*0010*/ 	.word	0x00000000
	.align		4
        /*0014*/ 	.word	0xfffffffe
	.align		4
        /*0018*/ 	.word	0x00000000
	.align		4
        /*001c*/ 	.word	0xfffffffd
	.align		4
        /*0020*/ 	.word	0x00000000
	.align		4
        /*0024*/ 	.word	0xfffffffc


//--------------------- .nv.constant4             --------------------------
	.section	.nv.constant4,"a",@progbits
	.align	8
	.align		8
.nv.constant4:
        /*0000*/ 	.dword	__assertfail
	.align		8
        /*0008*/ 	.dword	__unnamed_1
	.align		8
        /*0010*/ 	.dword	_ZN40_INTERNAL_cb056df7_4_k_cu_13b622f7_228064cuda3std3__45__cpo5beginE
	.align		8
        /*0018*/ 	.dword	_ZN40_INTERNAL_cb056df7_4_k_cu_13b622f7_228064cuda3std3__45__cpo3endE
	.align		8
        /*0020*/ 	.dword	_ZN40_INTERNAL_cb056df7_4_k_cu_13b622f7_228064cuda3std3__45__cpo6cbeginE
	.align		8
        /*0028*/ 	.dword	_ZN40_INTERNAL_cb056df7_4_k_cu_13b622f7_228064cuda3std3__45__cpo4cendE
	.align		8
        /*0030*/ 	.dword	_ZN40_INTERNAL_cb056df7_4_k_cu_13b622f7_228064cuda3std3__442_GLOBAL__N__cb056df7_4_k_cu_13b622f7_228066ignoreE
	.align		8
        /*0038*/ 	.dword	_ZN40_INTERNAL_cb056df7_4_k_cu_13b622f7_228064cuda3std3__419piecewise_constructE
	.align		8
        /*0040*/ 	.dword	_ZN40_INTERNAL_cb056df7_4_k_cu_13b622f7_228064cuda3std3__48in_placeE
	.align		8
        /*0048*/ 	.dword	_ZN40_INTERNAL_cb056df7_4_k_cu_13b622f7_228064cuda3std6ranges3__45__cpo4swapE
	.align		8
        /*0050*/ 	.dword	_ZN40_INTERNAL_cb056df7_4_k_cu_13b622f7_228064cuda3std6ranges3__45__cpo9iter_moveE
	.align		8
        /*0058*/ 	.dword	_ZN40_INTERNAL_cb056df7_4_k_cu_13b622f7_228064cute7productE
	.align		8
        /*0060*/ 	.dword	_ZN40_INTERNAL_cb056df7_4_k_cu_13b622f7_228064cute1_E
	.align		8
        /*0068*/ 	.dword	$str$22
	.align		8
        /*0070*/ 	.dword	$str$23


//--------------------- .text._ZN7cutlass13device_kernelINS_4gemm6kernel13GemmUniversalIN4cute5tupleIJiiiiEEENS1_10collective13CollectiveMmaINS1_34MainloopSm90TmaGmmaWarpSpecializedILi4ENS5_IJNS4_1CILi1EEESB_SB_EEENS1_35KernelTmaWarpSpecializedCooperativeEEENS5_IJNSA_ILi128EEENSA_ILi64EEENSA_ILi32EEEEEEfNS5_IJlSB_lEEEfSJ_NS4_8TiledMMAINS4_8MMA_AtomIJNS4_4SM904GMMA29MMA_64x64x8_F32TF32TF32_SS_TNILNSN_7ScaleInE1ELSP_1EEEEEENS4_6LayoutINS5_IJNSA_ILi2EEESB_SB_EEENS5_IJSB_NSA_ILi0EEESV_EEEEENS5_IJNS4_10UnderscoreESY_SY_EEEEENS4_13SM90_TMA_LOADENS4_14ComposedLayoutINS4_7SwizzleILi3ELi4ELi3EEENS4_18smem_ptr_flag_bitsILi32EEENSS_INS5_IJNSA_ILi8EEESH_EEENS5_IJSH_SB_EEEEEEEvNS4_8identityES11_S1B_vS1C_EENS_8epilogue10collective6detail29Sm90TmaWarpSpecializedAdapterINS1F_15DefaultEpilogueIfSJ_SJ_NS1E_6thread17LinearCombinationIfLi1EffLNS1J_9ScaleType4KindE0ELNS_15FloatRoundStyleE2EfEENS1_15EpilogueDefaultEEEEEvvEEEEvNT_6ParamsE --------------------------
	.section	.text._ZN7cutlass13device_kernelINS_4gemm6kernel13GemmUniversalIN4cute5tupleIJiiiiEEENS1_10collective13CollectiveMmaINS1_34MainloopSm90TmaGmmaWarpSpecializedILi4ENS5_IJNS4_1CILi1EEESB_SB_EEENS1_35KernelTmaWarpSpecializedCooperativeEEENS5_IJNSA_ILi128EEENSA_ILi64EEENSA_ILi32EEEEEEfNS5_IJlSB_lEEEfSJ_NS4_8TiledMMAINS4_8MMA_AtomIJNS4_4SM904GMMA29MMA_64x64x8_F32TF32TF32_SS_TNILNSN_7ScaleInE1ELSP_1EEEEEENS4_6LayoutINS5_IJNSA_ILi2EEESB_SB_EEENS5_IJSB_NSA_ILi0EEESV_EEEEENS5_IJNS4_10UnderscoreESY_SY_EEEEENS4_13SM90_TMA_LOADENS4_14ComposedLayoutINS4_7SwizzleILi3ELi4ELi3EEENS4_18smem_ptr_flag_bitsILi32EEENSS_INS5_IJNSA_ILi8EEESH_EEENS5_IJSH_SB_EEEEEEEvNS4_8identityES11_S1B_vS1C_EENS_8epilogue10collective6detail29Sm90TmaWarpSpecializedAdapterINS1F_15DefaultEpilogueIfSJ_SJ_NS1E_6thread17LinearCombinationIfLi1EffLNS1J_9ScaleType4KindE0ELNS_15FloatRoundStyleE2EfEENS1_15EpilogueDefaultEEEEEvvEEEEvNT_6ParamsE,"ax",@progbits
	.align	128
.text._ZN7cutlass13device_kernelINS_4gemm6kernel13GemmUniversalIN4cute5tupleIJiiiiEEENS1_10collective13CollectiveMmaINS1_34MainloopSm90TmaGmmaWarpSpecializedILi4ENS5_IJNS4_1CILi1EEESB_SB_EEENS1_35KernelTmaWarpSpecializedCooperativeEEENS5_IJNSA_ILi128EEENSA_ILi64EEENSA_ILi32EEEEEEfNS5_IJlSB_lEEEfSJ_NS4_8TiledMMAINS4_8MMA_AtomIJNS4_4SM904GMMA29MMA_64x64x8_F32TF32TF32_SS_TNILNSN_7ScaleInE1ELSP_1EEEEEENS4_6LayoutINS5_IJNSA_ILi2EEESB_SB_EEENS5_IJSB_NSA_ILi0EEESV_EEEEENS5_IJNS4_10UnderscoreESY_SY_EEEEENS4_13SM90_TMA_LOADENS4_14ComposedLayoutINS4_7SwizzleILi3ELi4ELi3EEENS4_18smem_ptr_flag_bitsILi32EEENSS_INS5_IJNSA_ILi8EEESH_EEENS5_IJSH_SB_EEEEEEEvNS4_8identityES11_S1B_vS1C_EENS_8epilogue10collective6detail29Sm90TmaWarpSpecializedAdapterINS1F_15DefaultEpilogueIfSJ_SJ_NS1E_6thread17LinearCombinationIfLi1EffLNS1J_9ScaleType4KindE0ELNS_15FloatRoundStyleE2EfEENS1_15EpilogueDefaultEEEEEvvEEEEvNT_6ParamsE:
        .type           _ZN7cutlass13device_kernelINS_4gemm6kernel13GemmUniversalIN4cute5tupleIJiiiiEEENS1_10collective13CollectiveMmaINS1_34MainloopSm90TmaGmmaWarpSpecializedILi4ENS5_IJNS4_1CILi1EEESB_SB_EEENS1_35KernelTmaWarpSpecializedCooperativeEEENS5_IJNSA_ILi128EEENSA_ILi64EEENSA_ILi32EEEEEEfNS5_IJlSB_lEEEfSJ_NS4_8TiledMMAINS4_8MMA_AtomIJNS4_4SM904GMMA29MMA_64x64x8_F32TF32TF32_SS_TNILNSN_7ScaleInE1ELSP_1EEEEEENS4_6LayoutINS5_IJNSA_ILi2EEESB_SB_EEENS5_IJSB_NSA_ILi0EEESV_EEEEENS5_IJNS4_10UnderscoreESY_SY_EEEEENS4_13SM90_TMA_LOADENS4_14ComposedLayoutINS4_7SwizzleILi3ELi4ELi3EEENS4_18smem_ptr_flag_bitsILi32EEENSS_INS5_IJNSA_ILi8EEESH_EEENS5_IJSH_SB_EEEEEEEvNS4_8identityES11_S1B_vS1C_EENS_8epilogue10collective6detail29Sm90TmaWarpSpecializedAdapterINS1F_15DefaultEpilogueIfSJ_SJ_NS1E_6thread17LinearCombinationIfLi1EffLNS1J_9ScaleType4KindE0ELNS_15FloatRoundStyleE2EfEENS1_15EpilogueDefaultEEEEEvvEEEEvNT_6ParamsE,@function
        .size           _ZN7cutlass13device_kernelINS_4gemm6kernel13GemmUniversalIN4cute5tupleIJiiiiEEENS1_10collective13CollectiveMmaINS1_34MainloopSm90TmaGmmaWarpSpecializedILi4ENS5_IJNS4_1CILi1EEESB_SB_EEENS1_35KernelTmaWarpSpecializedCooperativeEEENS5_IJNSA_ILi128EEENSA_ILi64EEENSA_ILi32EEEEEEfNS5_IJlSB_lEEEfSJ_NS4_8TiledMMAINS4_8MMA_AtomIJNS4_4SM904GMMA29MMA_64x64x8_F32TF32TF32_SS_TNILNSN_7ScaleInE1ELSP_1EEEEEENS4_6LayoutINS5_IJNSA_ILi2EEESB_SB_EEENS5_IJSB_NSA_ILi0EEESV_EEEEENS5_IJNS4_10UnderscoreESY_SY_EEEEENS4_13SM90_TMA_LOADENS4_14ComposedLayoutINS4_7SwizzleILi3ELi4ELi3EEENS4_18smem_ptr_flag_bitsILi32EEENSS_INS5_IJNSA_ILi8EEESH_EEENS5_IJSH_SB_EEEEEEEvNS4_8identityES11_S1B_vS1C_EENS_8epilogue10collective6detail29Sm90TmaWarpSpecializedAdapterINS1F_15DefaultEpilogueIfSJ_SJ_NS1E_6thread17LinearCombinationIfLi1EffLNS1J_9ScaleType4KindE0ELNS_15FloatRoundStyleE2EfEENS1_15EpilogueDefaultEEEEEvvEEEEvNT_6ParamsE,(.L_x_130 - _ZN7cutlass13device_kernelINS_4gemm6kernel13GemmUniversalIN4cute5tupleIJiiiiEEENS1_10collective13CollectiveMmaINS1_34MainloopSm90TmaGmmaWarpSpecializedILi4ENS5_IJNS4_1CILi1EEESB_SB_EEENS1_35KernelTmaWarpSpecializedCooperativeEEENS5_IJNSA_ILi128EEENSA_ILi64EEENSA_ILi32EEEEEEfNS5_IJlSB_lEEEfSJ_NS4_8TiledMMAINS4_8MMA_AtomIJNS4_4SM904GMMA29MMA_64x64x8_F32TF32TF32_SS_TNILNSN_7ScaleInE1ELSP_1EEEEEENS4_6LayoutINS5_IJNSA_ILi2EEESB_SB_EEENS5_IJSB_NSA_ILi0EEESV_EEEEENS5_IJNS4_10UnderscoreESY_SY_EEEEENS4_13SM90_TMA_LOADENS4_14ComposedLayoutINS4_7SwizzleILi3ELi4ELi3EEENS4_18smem_ptr_flag_bitsILi32EEENSS_INS5_IJNSA_ILi8EEESH_EEENS5_IJSH_SB_EEEEEEEvNS4_8identityES11_S1B_vS1C_EENS_8epilogue10collective6detail29Sm90TmaWarpSpecializedAdapterINS1F_15DefaultEpilogueIfSJ_SJ_NS1E_6thread17LinearCombinationIfLi1EffLNS1J_9ScaleType4KindE0ELNS_15FloatRoundStyleE2EfEENS1_15EpilogueDefaultEEEEEvvEEEEvNT_6ParamsE)
        .other          _ZN7cutlass13device_kernelINS_4gemm6kernel13GemmUniversalIN4cute5tupleIJiiiiEEENS1_10collective13CollectiveMmaINS1_34MainloopSm90TmaGmmaWarpSpecializedILi4ENS5_IJNS4_1CILi1EEESB_SB_EEENS1_35KernelTmaWarpSpecializedCooperativeEEENS5_IJNSA_ILi128EEENSA_ILi64EEENSA_ILi32EEEEEEfNS5_IJlSB_lEEEfSJ_NS4_8TiledMMAINS4_8MMA_AtomIJNS4_4SM904GMMA29MMA_64x64x8_F32TF32TF32_SS_TNILNSN_7ScaleInE1ELSP_1EEEEEENS4_6LayoutINS5_IJNSA_ILi2EEESB_SB_EEENS5_IJSB_NSA_ILi0EEESV_EEEEENS5_IJNS4_10UnderscoreESY_SY_EEEEENS4_13SM90_TMA_LOADENS4_14ComposedLayoutINS4_7SwizzleILi3ELi4ELi3EEENS4_18smem_ptr_flag_bitsILi32EEENSS_INS5_IJNSA_ILi8EEESH_EEENS5_IJSH_SB_EEEEEEEvNS4_8identityES11_S1B_vS1C_EENS_8epilogue10collective6detail29Sm90TmaWarpSpecializedAdapterINS1F_15DefaultEpilogueIfSJ_SJ_NS1E_6thread17LinearCombinationIfLi1EffLNS1J_9ScaleType4KindE0ELNS_15FloatRoundStyleE2EfEENS1_15EpilogueDefaultEEEEEvvEEEEvNT_6ParamsE,@"STO_CUDA_ENTRY STV_DEFAULT"
_ZN7cutlass13device_kernelINS_4gemm6kernel13GemmUniversalIN4cute5tupleIJiiiiEEENS1_10collective13CollectiveMmaINS1_34MainloopSm90TmaGmmaWarpSpecializedILi4ENS5_IJNS4_1CILi1EEESB_SB_EEENS1_35KernelTmaWarpSpecializedCooperativeEEENS5_IJNSA_ILi128EEENSA_ILi64EEENSA_ILi32EEEEEEfNS5_IJlSB_lEEEfSJ_NS4_8TiledMMAINS4_8MMA_AtomIJNS4_4SM904GMMA29MMA_64x64x8_F32TF32TF32_SS_TNILNSN_7ScaleInE1ELSP_1EEEEEENS4_6LayoutINS5_IJNSA_ILi2EEESB_SB_EEENS5_IJSB_NSA_ILi0EEESV_EEEEENS5_IJNS4_10UnderscoreESY_SY_EEEEENS4_13SM90_TMA_LOADENS4_14ComposedLayoutINS4_7SwizzleILi3ELi4ELi3EEENS4_18smem_ptr_flag_bitsILi32EEENSS_INS5_IJNSA_ILi8EEESH_EEENS5_IJSH_SB_EEEEEEEvNS4_8identityES11_S1B_vS1C_EENS_8epilogue10collective6detail29Sm90TmaWarpSpecializedAdapterINS1F_15DefaultEpilogueIfSJ_SJ_NS1E_6thread17LinearCombinationIfLi1EffLNS1J_9ScaleType4KindE0ELNS_15FloatRoundStyleE2EfEENS1_15EpilogueDefaultEEEEEvvEEEEvNT_6ParamsE:
[----:B------:R-:W0:Y:S01]  /*0000*/  LDC R1, c[0x0][0x28] ;  /* 0x00000a00ff017b82 */ /* 0x000e220000000800 */
[----:B------:R-:W1:Y:S01]  /*0010*/  S2R R18, SR_TID.X ;  /* 0x0000000000127919 */ /* 0x000e620000002100 */
[----:B------:R-:W-:Y:S01]  /*0020*/  ELECT P0, URZ, PT ;  /* 0x00000000003f782f */ /* 0x000fe20003800000 */
[----:B------:R-:W-:Y:S01]  /*0030*/  BSSY B0, `(.L_x_0) ;  /* 0x000000f000007945 */ /* 0x000fe20003800000 */
[--C-:B-1----:R-:W-:Y:S02]  /*0040*/  SHF.R.U32.HI R0, RZ, 0x5, R18.reuse ;  /* 0x00000005ff007819 */ /* 0x102fe40000011612 */
[----:B------:R-:W-:-:S03]  /*0050*/  SHF.R.U32.HI R22, RZ, 0x7, R18 ;  /* 0x00000007ff167819 */ /* 0x000fc60000011612 */
[----:B------:R-:W1:Y:S04]  /*0060*/  SHFL.IDX PT, R5, R0, RZ, 0x1f ;  /* 0x00001fff00057589 */ /* 0x000e6800000e0000 */
[----:B------:R2:W3:Y:S01]  /*0070*/  SHFL.IDX PT, R8, R22, RZ, 0x1f ;  /* 0x00001fff16087589 */ /* 0x0004e200000e0000 */
[----:B-1----:R-:W-:-:S13]  /*0080*/  ISETP.NE.OR P0, PT, R5, RZ, !P0 ;  /* 0x000000ff0500720c */ /* 0x002fda0004705670 */
[----:B0-23--:R-:W-:Y:S05]  /*0090*/  @P0 BRA `(.L_x_1) ;  /* 0x0000000000200947 */ /* 0x00dfea0003800000 */
[----:B------:R-:W-:Y:S02]  /*00a0*/  ULDC.64 UR4, c[0x0][0x198] ;  /* 0x0000660000047ab9 */ /* 0x000fe40000000a00 */
[----:B------:R-:W-:Y:S02]  /*00b0*/  UIADD3 UR6, UP0, UR4, 0xf0, URZ ;  /* 0x000000f004067890 */ /* 0x000fe4000ff1e03f */
[----:B------:R-:W-:Y:S02]  /*00c0*/  UIADD3 UR4, UP1, UR4, 0x1f0, URZ ;  /* 0x000001f004047890 */ /* 0x000fe4000ff3e03f */
[----:B------:R-:W-:Y:S02]  /*00d0*/  UIADD3.X UR7, URZ, UR5, URZ, UP0, !UPT ;  /* 0x000000053f077290 */ /* 0x000fe400087fe43f */
[----:B------:R-:W-:-:S07]  /*00e0*/  UIADD3.X UR5, URZ, UR5, URZ, UP1, !UPT ;  /* 0x000000053f057290 */ /* 0x000fce0008ffe43f */
[----:B------:R0:W-:Y:S02]  /*00f0*/  UTMACCTL.PF [UR6] ;  /* 0x00000000060079b9 */ /* 0x0001e40008040000 */
[----:B------:R0:W-:Y:S02]  /*0100*/  UTMACCTL.PF [UR4] ;  /* 0x00000000040079b9 */ /* 0x0001e40008040000 */
[----:B0-----:R-:W-:Y:S01]  /*0110*/  NOP ;  /* 0x0000000000007918 */ /* 0x001fe20000000000 */
.L_x_1:
[----:B------:R-:W-:Y:S05]  /*0120*/  BSYNC B0 ;  /* 0x0000000000007941 */ /* 0x000fea0003800000 */
.L_x_0:
[----:B------:R-:W0:Y:S02]  /*0130*/  SHFL.IDX PT, R2, R0, RZ, 0x1f ;  /* 0x00001fff00027589 */ /* 0x000e2400000e0000 */
[----:B0-----:R-:W-:-:S13]  /*0140*/  ISETP.NE.AND P0, PT, R2, RZ, PT ;  /* 0x000000ff0200720c */ /* 0x001fda0003f05270 */
[----:B------:R-:W-:Y:S05]  /*0150*/  @P0 BRA `(.L_x_2) ;  /* 0x0000000000580947 */ /* 0x000fea0003800000 */
[----:B------:R-:W0:Y:S01]  /*0160*/  S2UR UR8, SR_CgaCtaId ;  /* 0x00000000000879c3 */ /* 0x000e220000008800 */
[----:B------:R-:W-:Y:S01]  /*0170*/  UMOV UR4, 0x400 ;  /* 0x0000040000047882 */ /* 0x000fe20000000000 */
[----:B------:R-:W-:Y:S01]  /*0180*/  UMOV UR5, 0x1 ;  /* 0x0000000100057882 */ /* 0x000fe20000000000 */
[----:B------:R-:W-:Y:S01]  /*0190*/  UMOV UR6, 0x100 ;  /* 0x0000010000067882 */ /* 0x000fe20000000000 */
[----:B------:R-:W-:Y:S01]  /*01a0*/  ELECT P0, URZ, PT ;  /* 0x00000000003f782f */ /* 0x000fe20003800000 */
[----:B------:R-:W-:-:S04]  /*01b0*/  UIADD3 UR6, -UR6, 0x100000, URZ ;  /* 0x0010000006067890 */ /* 0x000fc8000fffe13f */
[----:B------:R-:W-:Y:S02]  /*01c0*/  USHF.L.U32 UR7, UR6, 0xb, URZ ;  /* 0x0000000b06077899 */ /* 0x000fe4000800063f */
[----:B------:R-:W-:Y:S02]  /*01d0*/  USHF.L.U32 UR6, UR6, 0x1, URZ ;  /* 0x0000000106067899 */ /* 0x000fe4000800063f */
[----:B0-----:R-:W-:Y:S02]  /*01e0*/  ULEA UR8, UR8, UR4, 0x18 ;  /* 0x0000000408087291 */ /* 0x001fe4000f8ec03f */
[----:B------:R-:W-:-:S04]  /*01f0*/  UIADD3 UR4, -UR5, 0x100000, URZ ;  /* 0x0010000005047890 */ /* 0x000fc8000fffe13f */
[----:B------:R-:W-:Y:S02]  /*0200*/  USHF.L.U32 UR5, UR4, 0xb, URZ ;  /* 0x0000000b04057899 */ /* 0x000fe4000800063f */
[----:B------:R-:W-:Y:S01]  /*0210*/  USHF.L.U32 UR4, UR4, 0x1, URZ ;  /* 0x0000000104047899 */ /* 0x000fe2000800063f */
[----:B------:R-:W0:Y:S11]  /*0220*/  FENCE.VIEW.ASYNC.S ;  /* 0x00000000000073c6 */ /* 0x000e360000000000 */
[----:B0-----:R0:W1:Y:S01]  /*0230*/  SYNCS.EXCH.64 URZ, [UR8], UR4 ;  /* 0x00000004083f75b2 */ /* 0x0010620008000100 */
[----:B------:R0:W2:Y:S01]  /*0240*/  SYNCS.EXCH.64 URZ, [UR8+0x20], UR6 ;  /* 0x00002006083f75b2 */ /* 0x0000a20008000100 */
[----:B------:R0:W3:Y:S01]  /*0250*/  SYNCS.EXCH.64 URZ, [UR8+0x8], UR4 ;  /* 0x00000804083f75b2 */ /* 0x0000e20008000100 */
[----:B------:R0:W4:Y:S01]  /*0260*/  SYNCS.EXCH.64 URZ, [UR8+0x28], UR6 ;  /* 0x00002806083f75b2 */ /* 0x0001220008000100 */
[----:B------:R0:W0:Y:S01]  /*0270*/  SYNCS.EXCH.64 URZ, [UR8+0x10], UR4 ;  /* 0x00001004083f75b2 */ /* 0x0000220008000100 */
[----:B------:R0:W0:Y:S01]  /*0280*/  SYNCS.EXCH.64 URZ, [UR8+0x30], UR6 ;  /* 0x00003006083f75b2 */ /* 0x0000220008000100 */
[----:B------:R0:W0:Y:S01]  /*0290*/  SYNCS.EXCH.64 URZ, [UR8+0x18], UR4 ;  /* 0x00001804083f75b2 */ /* 0x0000220008000100 */
[----:B------:R0:W0:Y:S01]  /*02a0*/  SYNCS.EXCH.64 URZ, [UR8+0x38], UR6 ;  /* 0x00003806083f75b2 */ /* 0x0000220008000100 */
[----:B------:R-:W-:Y:S01]  /*02b0*/  NOP ;  /* 0x0000000000007918 */ /* 0x000fe20000000000 */
.L_x_2:
[----:B------:R-:W5:Y:S01]  /*02c0*/  SHFL.IDX PT, R0, R0, RZ, 0x1f ;  /* 0x00001fff00007589 */ /* 0x000f6200000e0000 */
[----:B------:R-:W-:Y:S01]  /*02d0*/  ELECT P0, URZ, PT ;  /* 0x00000000003f782f */ /* 0x000fe20003800000 */
[----:B------:R-:W1:Y:S01]  /*02e0*/  LDC R2, c[0x0][0x65c] ;  /* 0x00019700ff027b82 */ /* 0x000e620000000800 */
[----:B------:R-:W-:Y:S01]  /*02f0*/  SHF.R.S32.HI R6, RZ, 0x1f, R5 ;  /* 0x0000001fff067819 */ /* 0x000fe20000011405 */
[----:B------:R-:W2:Y:S01]  /*0300*/  S2R R3, SR_CTAID.Y ;  /* 0x0000000000037919 */ /* 0x000ea20000002600 */
[----:B0-----:R-:W-:Y:S01]  /*0310*/  UMOV UR4, 0x20 ;  /* 0x0000002000047882 */ /* 0x001fe20000000000 */
[----:B------:R-:W-:Y:S01]  /*0320*/  ISETP.NE.AND P2, PT, R8, RZ, PT ;  /* 0x000000ff0800720c */ /* 0x000fe20003f45270 */
[----:B------:R-:W-:Y:S01]  /*0330*/  NOP ;  /* 0x0000000000007918 */ /* 0x000fe20000000000 */
[----:B------:R-:W0:Y:S01]  /*0340*/  S2R R4, SR_CTAID.X ;  /* 0x0000000000047919 */ /* 0x000e220000002500 */
[----:B------:R-:W-:Y:S01]  /*0350*/  LEA.HI R6, R6, R5, RZ, 0x2 ;  /* 0x0000000506067211 */ /* 0x000fe200078f10ff */
[----:B------:R-:W-:Y:S01]  /*0360*/  NOP ;  /* 0x0000000000007918 */ /* 0x000fe20000000000 */
[----:B-----5:R-:W-:-:S02]  /*0370*/  ISETP.NE.OR P0, PT, R0, RZ, !P0 ;  /* 0x000000ff0000720c */ /* 0x020fc40004705670 */
[----:B-1----:R-:W-:-:S04]  /*0380*/  ISETP.NE.AND P3, PT, R2, 0x1, PT ;  /* 0x000000010200780c */ /* 0x002fc80003f65270 */
[----:B------:R-:W-:Y:S02]  /*0390*/  P2R R0, PR, RZ, 0x8 ;  /* 0x00000008ff007803 */ /* 0x000fe40000000000 */
[----:B------:R-:W-:-:S05]  /*03a0*/  LOP3.LUT R0, R6, 0xfffffffc, RZ, 0xc0, !PT ;  /* 0xfffffffc06007812 */ /* 0x000fca00078ec0ff */
[----:B------:R-:W-:Y:S01]  /*03b0*/  VOTEU.ALL UP0, P0 ;  /* 0x00000000003f7886 */ /* 0x000fe20000000000 */
[----:B------:R-:W-:Y:S01]  /*03c0*/  IMAD.IADD R0, R5, 0x1, -R0 ;  /* 0x0000000105007824 */ /* 0x000fe200078e0a00 */
[----:B------:R-:W0:Y:S01]  /*03d0*/  @P3 LDC R17, c[0x0][0x10] ;  /* 0x00000400ff113b82 */ /* 0x000e220000000800 */
[----:B------:R-:W-:Y:S01]  /*03e0*/  VOTEU.ALL UP1, P0 ;  /* 0x00000000003f7886 */ /* 0x000fe20000020000 */
[----:B--2---:R-:W-:Y:S01]  /*03f0*/  @P3 IMAD.MOV.U32 R6, RZ, RZ, R3 ;  /* 0x000000ffff063224 */ /* 0x004fe200078e0003 */
[----:B------:R-:W-:Y:S01]  /*0400*/  @!UP0 UMOV UR6, 0x400 ;  /* 0x0000040000068882 */ /* 0x000fe20000000000 */
[----:B------:R-:W-:-:S04]  /*0410*/  @!UP0 UIADD3 UR4, -UR4, 0x100000, URZ ;  /* 0x0010000004048890 */ /* 0x000fc8000fffe13f */
[----:B------:R-:W-:Y:S02]  /*0420*/  @!UP0 USHF.L.U32 UR5, UR4, 0xb, URZ ;  /* 0x0000000b04058899 */ /* 0x000fe4000800063f */
[----:B------:R-:W-:Y:S01]  /*0430*/  @!UP0 USHF.L.U32 UR4, UR4, 0x1, URZ ;  /* 0x0000000104048899 */ /* 0x000fe2000800063f */
[----:B------:R-:W-:Y:S02]  /*0440*/  @P3 IMAD.MOV.U32 R7, RZ, RZ, RZ ;  /* 0x000000ffff073224 */ /* 0x000fe400078e00ff */
[----:B------:R-:W-:Y:S01]  /*0450*/  IMAD.MOV.U32 R5, RZ, RZ, RZ ;  /* 0x000000ffff057224 */ /* 0x000fe200078e00ff */
[----:B------:R-:W1:Y:S01]  /*0460*/  @!UP0 S2UR UR7, SR_CgaCtaId ;  /* 0x00000000000789c3 */ /* 0x000e620000008800 */
[----:B------:R-:W-:-:S07]  /*0470*/  @P3 IMAD.MOV.U32 R11, RZ, RZ, RZ ;  /* 0x000000ffff0b3224 */ /* 0x000fce00078e00ff */
[----:B------:R-:W2:Y:S01]  /*0480*/  @!P3 LDC R9, c[0x0][0xc] ;  /* 0x00000300ff09bb82 */ /* 0x000ea20000000800 */
[----:B0-----:R-:W-:-:S04]  /*0490*/  @P3 IMAD.WIDE.U32 R16, R4, R17, R6 ;  /* 0x0000001104103225 */ /* 0x001fc800078e0006 */
[----:B------:R-:W-:Y:S01]  /*04a0*/  @P3 IMAD.IADD R17, R17, 0x1, R11 ;  /* 0x0000000111113824 */ /* 0x000fe200078e020b */
[----:B-1----:R-:W-:Y:S01]  /*04b0*/  @!UP0 ULEA UR6, UR7, UR6, 0x18 ;  /* 0x0000000607068291 */ /* 0x002fe2000f8ec03f */
[----:B------:R-:W-:Y:S01]  /*04c0*/  VOTEU.ALL UP0, P0 ;  /* 0x00000000003f7886 */ /* 0x000fe20000000000 */
[----:B------:R-:W-:-:S04]  /*04d0*/  ISETP.NE.AND P0, PT, R0, 0x3, PT ;  /* 0x000000030000780c */ /* 0x000fc80003f05270 */
[----:B------:R-:W-:Y:S01]  /*04e0*/  ISETP.EQ.OR P0, PT, R0, RZ, !P0 ;  /* 0x000000ff0000720c */ /* 0x000fe20004702670 */
[----:B--2---:R-:W-:-:S03]  /*04f0*/  @!P3 IMAD.WIDE.U32 R6, R9, R3, R4 ;  /* 0x000000030906b225 */ /* 0x004fc600078e0004 */
[C---:B------:R-:W-:Y:S01]  /*0500*/  ISETP.EQ.AND P0, PT, R8.reuse, RZ, P0 ;  /* 0x000000ff0800720c */ /* 0x040fe20000702270 */
[----:B------:R-:W-:Y:S01]  /*0510*/  VIADD R8, R8, 0xffffffff ;  /* 0xffffffff08087836 */ /* 0x000fe20000000000 */
[----:B------:R-:W0:Y:S02]  /*0520*/  FENCE.VIEW.ASYNC.S ;  /* 0x00000000000073c6 */ /* 0x000e240000000000 */
[----:B0-----:R0:W3:Y:S01]  /*0530*/  @!UP0 SYNCS.EXCH.64 URZ, [UR6+0x50], UR4 ;  /* 0x00005004063f85b2 */ /* 0x0010e20008000100 */
[----:B------:R-:W-:Y:S01]  /*0540*/  @!P3 IMAD.MOV.U32 R16, RZ, RZ, R6 ;  /* 0x000000ffff10b224 */ /* 0x000fe200078e0006 */
[----:B------:R-:W-:Y:S01]  /*0550*/  SEL R19, RZ, 0x1, !P0 ;  /* 0x00000001ff137807 */ /* 0x000fe20004000000 */
[----:B------:R-:W-:Y:S01]  /*0560*/  @!P3 IMAD.MOV.U32 R17, RZ, RZ, R7 ;  /* 0x000000ffff11b224 */ /* 0x000fe200078e0007 */
[----:B------:R-:W-:-:S04]  /*0570*/  ISETP.GE.U32.AND P1, PT, R8, 0x2, PT ;  /* 0x000000020800780c */ /* 0x000fc80003f26070 */
[----:B------:R-:W-:Y:S01]  /*0580*/  SEL R19, R19, 0x2, P1 ;  /* 0x0000000213137807 */ /* 0x000fe20000800000 */
[----:B------:R0:W3:Y:S01]  /*0590*/  @!UP1 SYNCS.EXCH.64 URZ, [UR6+0x58], UR4 ;  /* 0x00005804063f95b2 */ /* 0x0000e20008000100 */
[----:B------:R-:W-:Y:S01]  /*05a0*/  NOP ;  /* 0x0000000000007918 */ /* 0x000fe20000000000 */
[----:B---34-:R-:W-:Y:S06]  /*05b0*/  BAR.SYNC.DEFER_BLOCKING 0x0 ;  /* 0x0000000000007b1d */ /* 0x018fec0000010000 */
[----:B------:R-:W-:Y:S05]  /*05c0*/  @!P2 BRA `(.L_x_3) ;  /* 0x000000380080a947 */ /* 0x000fea0003800000 */
[----:B------:R-:W-:-:S13]  /*05d0*/  ISETP.GT.U32.AND P0, PT, R8, 0x1, PT ;  /* 0x000000010800780c */ /* 0x000fda0003f04070 */
[----:B0-----:R-:W-:Y:S05]  /*05e0*/  @P0 EXIT ;  /* 0x000000000000094d */ /* 0x001fea0003800000 */
[----:B------:R-:W-:Y:S01]  /*05f0*/  ULDC.64 UR4, c[0x0][0x650] ;  /* 0x0001940000047ab9 */ /* 0x000fe20000000a00 */
[----:B------:R-:W-:Y:S01]  /*0600*/  PRMT R0, RZ, 0x7610, R0 ;  /* 0x00007610ff007816 */ /* 0x000fe20000000000 */
[----:B------:R-:W-:Y:S01]  /*0610*/  IMAD.MOV.U32 R58, RZ, RZ, -0x1 ;  /* 0xffffffffff3a7424 */ /* 0x000fe200078e00ff */
[----:B------:R-:W-:Y:S01]  /*0620*/  ISETP.GE.U32.AND P0, PT, R16, UR4, PT ;  /* 0x0000000410007c0c */ /* 0x000fe2000bf06070 */
[----:B------:R-:W-:Y:S02]  /*0630*/  IMAD.MOV.U32 R59, RZ, RZ, -0x1 ;  /* 0xffffffffff3b7424 */ /* 0x000fe400078e00ff */
[----:B------:R-:W-:Y:S01]  /*0640*/  IMAD.MOV.U32 R57, RZ, RZ, -0x1 ;  /* 0xffffffffff397424 */ /* 0x000fe200078e00ff */
[----:B------:R-:W-:-:S13]  /*0650*/  ISETP.GE.U32.AND.EX P0, PT, R17, UR5, PT, P0 ;  /* 0x0000000511007c0c */ /* 0x000fda000bf06100 */
[----:B------:R-:W-:Y:S05]  /*0660*/  @P0 BRA `(.L_x_4) ;  /* 0x0000000400540947 */ /* 0x000fea0003800000 */
[----:B------:R-:W0:Y:S01]  /*0670*/  LDC.64 R14, c[0x0][0x628] ;  /* 0x00018a00ff0e7b82 */ /* 0x000e220000000a00 */
[----:B------:R-:W-:Y:S02]  /*0680*/  IMAD.MOV.U32 R6, RZ, RZ, R16 ;  /* 0x000000ffff067224 */ /* 0x000fe400078e0010 */
[----:B------:R-:W-:-:S05]  /*0690*/  IMAD.MOV.U32 R7, RZ, RZ, R17 ;  /* 0x000000ffff077224 */ /* 0x000fca00078e0011 */
[----:B------:R-:W1:Y:S08]  /*06a0*/  LDC R0, c[0x0][0x630] ;  /* 0x00018c00ff007b82 */ /* 0x000e700000000800 */
[----:B------:R-:W2:Y:S01]  /*06b0*/  LDC.64 R20, c[0x0][0x620] ;  /* 0x00018800ff147b82 */ /* 0x000ea20000000a00 */
[----:B0-----:R-:W-:-:S04]  /*06c0*/  ISETP.NE.U32.AND P0, PT, R14, RZ, PT ;  /* 0x000000ff0e00720c */ /* 0x001fc80003f05070 */
[----:B------:R-:W-:-:S13]  /*06d0*/  ISETP.NE.AND.EX P0, PT, R15, RZ, PT, P0 ;  /* 0x000000ff0f00720c */ /* 0x000fda0003f05300 */
[----:B-12---:R-:W-:Y:S05]  /*06e0*/  @!P0 BRA `(.L_x_5) ;  /* 0x0000000000288947 */ /* 0x006fea0003800000 */
[----:B------:R-:W0:Y:S02]  /*06f0*/  LDC R11, c[0x0][0x634] ;  /* 0x00018d00ff0b7b82 */ /* 0x000e240000000800 */
[----:B0-----:R-:W-:-:S05]  /*0700*/  IADD3 R11, P0, R16, R11, RZ ;  /* 0x0000000b100b7210 */ /* 0x001fca0007f1e0ff */
[----:B------:R-:W-:-:S04]  /*0710*/  IMAD.X R13, RZ, RZ, R17, P0 ;  /* 0x000000ffff0d7224 */ /* 0x000fc800000e0611 */
[----:B------:R-:W-:-:S04]  /*0720*/  IMAD.WIDE.U32 R6, R13, R14, RZ ;  /* 0x0000000e0d067225 */ /* 0x000fc800078e00ff */
[----:B------:R-:W-:-:S04]  /*0730*/  IMAD.WIDE.U32 R8, P0, R11, R15, R6 ;  /* 0x0000000f0b087225 */ /* 0x000fc80007800006 */
[----:B------:R-:W-:-:S04]  /*0740*/  IMAD.WIDE.U32 R6, R11, R14, RZ ;  /* 0x0000000e0b067225 */ /* 0x000fc800078e00ff */
[----:B------:R-:W-:Y:S01]  /*0750*/  IMAD.X R11, RZ, RZ, RZ, P0 ;  /* 0x000000ffff0b7224 */ /* 0x000fe200000e06ff */
[----:B------:R-:W-:Y:S01]  /*0760*/  IADD3 RZ, P0, R7, R8, RZ ;  /* 0x0000000807ff7210 */ /* 0x000fe20007f1e0ff */
[----:B------:R-:W-:-:S04]  /*0770*/  IMAD.MOV.U32 R10, RZ, RZ, R9 ;  /* 0x000000ffff0a7224 */ /* 0x000fc800078e0009 */
[----:B------:R-:W-:-:S08]  /*0780*/  IMAD.WIDE.U32.X R6, R13, R15, R10, P0 ;  /* 0x0000000f0d067225 */ /* 0x000fd000000e040a */
.L_x_5:
[-CC-:B------:R-:W-:Y:S01]  /*0790*/  SHF.R.U64 R57, R6, R0.reuse, R7.reuse ;  /* 0x0000000006397219 */ /* 0x180fe20000001207 */
[----:B------:R-:W0:Y:S01]  /*07a0*/  LDC R10, c[0x0][0x618] ;  /* 0x00018600ff0a7b82 */ /* 0x000e220000000800 */
[----:B------:R-:W-:Y:S01]  /*07b0*/  SHF.R.U32.HI R5, RZ, R0, R7 ;  /* 0x00000000ff057219 */ /* 0x000fe20000011607 */
[----:B------:R-:W-:Y:S01]  /*07c0*/  ULDC UR4, c[0x0][0x150] ;  /* 0x0000540000047ab9 */ /* 0x000fe20000000800 */
[----:B------:R-:W-:Y:S02]  /*07d0*/  IADD3 R9, P0, RZ, -R57, RZ ;  /* 0x80000039ff097210 */ /* 0x000fe40007f1e0ff */
[----:B------:R-:W-:-:S03]  /*07e0*/  I2FP.F32.U32 R0, R4 ;  /* 0x0000000400007245 */ /* 0x000fc60000201000 */
[----:B------:R-:W1:Y:S01]  /*07f0*/  LDC.64 R28, c[0x0][0x640] ;  /* 0x00019000ff1c7b82 */ /* 0x000e620000000a00 */
[----:B------:R-:W-:Y:S02]  /*0800*/  IMAD.X R11, RZ, RZ, ~R5, P0 ;  /* 0x000000ffff0b7224 */ /* 0x000fe400000e0e05 */
[----:B------:R-:W-:Y:S01]  /*0810*/  FMUL R0, R0, UR4 ;  /* 0x0000000400007c20 */ /* 0x000fe20008400000 */
[----:B------:R-:W-:Y:S01]  /*0820*/  IMAD.WIDE.U32 R6, R9, R20, R16 ;  /* 0x0000001409067225 */ /* 0x000fe200078e0010 */
[----:B------:R-:W-:-:S03]  /*0830*/  ULDC UR4, c[0x0][0x154] ;  /* 0x0000550000047ab9 */ /* 0x000fc60000000800 */
[----:B------:R-:W-:Y:S01]  /*0840*/  IMAD R8, R11, R20, RZ ;  /* 0x000000140b087224 */ /* 0x000fe200078e02ff */
[----:B------:R-:W2:Y:S01]  /*0850*/  LDC R5, c[0x0][0x144] ;  /* 0x00005100ff057b82 */ /* 0x000ea20000000800 */
[----:B------:R-:W3:Y:S02]  /*0860*/  F2I.U32.TRUNC.NTZ R0, R0 ;  /* 0x0000000000007305 */ /* 0x000ee4000020f000 */
[----:B------:R-:W-:-:S04]  /*0870*/  IMAD R9, R9, R21, R8 ;  /* 0x0000001509097224 */ /* 0x000fc800078e0208 */
[----:B------:R-:W-:Y:S01]  /*0880*/  IMAD.IADD R7, R7, 0x1, R9 ;  /* 0x0000000107077824 */ /* 0x000fe200078e0209 */
[----:B------:R-:W4:Y:S01]  /*0890*/  LDC R12, c[0x0][0x608] ;  /* 0x00018200ff0c7b82 */ /* 0x000f220000000800 */
[----:B------:R-:W-:-:S03]  /*08a0*/  IMAD.MOV.U32 R9, RZ, RZ, -0x1 ;  /* 0xffffffffff097424 */ /* 0x000fc600078e00ff */
[-CC-:B0-----:R-:W-:Y:S02]  /*08b0*/  SHF.R.U64 R20, R6, R10.reuse, R7.reuse ;  /* 0x0000000a06147219 */ /* 0x181fe40000001207 */
[----:B------:R-:W-:Y:S02]  /*08c0*/  I2FP.F32.U32 R6, R3 ;  /* 0x0000000300067245 */ /* 0x000fe40000201000 */
[----:B------:R-:W0:Y:S01]  /*08d0*/  LDC R26, c[0x0][0x658] ;  /* 0x00019600ff1a7b82 */ /* 0x000e220000000800 */
[----:B-1----:R-:W-:Y:S01]  /*08e0*/  ISETP.NE.U32.AND P0, PT, R28, RZ, PT ;  /* 0x000000ff1c00720c */ /* 0x002fe20003f05070 */
[----:B---3--:R-:W-:Y:S01]  /*08f0*/  IMAD.MOV R8, RZ, RZ, -R0 ;  /* 0x000000ffff087224 */ /* 0x008fe200078e0a00 */
[----:B------:R-:W-:Y:S01]  /*0900*/  SHF.R.U32.HI R7, RZ, R10, R7 ;  /* 0x0000000aff077219 */ /* 0x000fe20000011607 */
[----:B------:R-:W-:Y:S01]  /*0910*/  FMUL R6, R6, UR4 ;  /* 0x0000000406067c20 */ /* 0x000fe20008400000 */
[----:B------:R-:W-:-:S03]  /*0920*/  ISETP.NE.AND.EX P0, PT, R29, RZ, PT, P0 ;  /* 0x000000ff1d00720c */ /* 0x000fc60003f05300 */
[----:B------:R-:W1:Y:S01]  /*0930*/  LDC R14, c[0x0][0x148] ;  /* 0x00005200ff0e7b82 */ /* 0x000e620000000800 */
[----:B--2---:R-:W-:-:S07]  /*0940*/  IMAD R0, R5, R8, R4 ;  /* 0x0000000805007224 */ /* 0x004fce00078e0204 */
[----:B------:R-:W2:Y:S01]  /*0950*/  LDC R24, c[0x0][0x600] ;  /* 0x00018000ff187b82 */ /* 0x000ea20000000800 */
[-CC-:B----4-:R-:W-:Y:S02]  /*0960*/  SHF.R.U64 R30, R20, R12.reuse, R7.reuse ;  /* 0x0000000c141e7219 */ /* 0x190fe40000001207 */
[----:B------:R-:W-:Y:S01]  /*0970*/  SHF.R.U32.HI R5, RZ, R12, R7 ;  /* 0x0000000cff057219 */ /* 0x000fe20000011607 */
[----:B------:R-:W-:Y:S01]  /*0980*/  IMAD.MOV.U32 R7, RZ, RZ, 0x1 ;  /* 0x00000001ff077424 */ /* 0x000fe200078e00ff */
[----:B------:R3:W4:Y:S03]  /*0990*/  F2I.U32.TRUNC.NTZ R12, R6 ;  /* 0x00000006000c7305 */ /* 0x000726000020f000 */
[----:B------:R-:W1:Y:S01]  /*09a0*/  LDC R15, c[0x0][0x648] ;  /* 0x00019200ff0f7b82 */ /* 0x000e620000000800 */
[-C--:B0-----:R-:W-:Y:S02]  /*09b0*/  SHF.L.U32 R4, R9, R26.reuse, RZ ;  /* 0x0000001a09047219 */ /* 0x081fe400000006ff */
[----:B------:R-:W-:-:S02]  /*09c0*/  SHF.R.U64 R32, R30, R26, R5 ;  /* 0x0000001a1e207219 */ /* 0x000fc40000001205 */
[----:B------:R-:W-:Y:S02]  /*09d0*/  LOP3.LUT R11, RZ, R4, RZ, 0x33, !PT ;  /* 0x00000004ff0b7212 */ /* 0x000fe400078e33ff */
[-C--:B------:R-:W-:Y:S01]  /*09e0*/  SHF.R.U32.HI R5, RZ, R26.reuse, R5 ;  /* 0x0000001aff057219 */ /* 0x080fe20000011605 */
[----:B------:R-:W0:Y:S01]  /*09f0*/  LDC R21, c[0x0][0x638] ;  /* 0x00018e00ff157b82 */ /* 0x000e220000000800 */
[----:B------:R-:W-:Y:S01]  /*0a00*/  SHF.L.U32 R10, R7, R26, RZ ;  /* 0x0000001a070a7219 */ /* 0x000fe200000006ff */
[----:B------:R-:W-:-:S06]  /*0a10*/  IMAD.MOV.U32 R4, RZ, RZ, R32 ;  /* 0x000000ffff047224 */ /* 0x000fcc00078e0020 */
[----:B------:R-:W0:Y:S01]  /*0a20*/  LDC R58, c[0x0][0x610] ;  /* 0x00018400ff3a7b82 */ /* 0x000e220000000800 */
[----:B---34-:R-:W-:Y:S05]  /*0a30*/  @!P0 BRA `(.L_x_6) ;  /* 0x0000000000288947 */ /* 0x018fea0003800000 */
[----:B------:R-:W3:Y:S02]  /*0a40*/  LDC R9, c[0x0][0x64c] ;  /* 0x00019300ff097b82 */ /* 0x000ee40000000800 */
[----:B---3--:R-:W-:-:S05]  /*0a50*/  IADD3 R9, P0, R32, R9, RZ ;  /* 0x0000000920097210 */ /* 0x008fca0007f1e0ff */
        /* <DEDUP_REMOVED lines=8> */
.L_x_6:
[----:B-1----:R-:W-:Y:S01]  /*0ae0*/  SHF.R.U64 R4, R4, R15, R5 ;  /* 0x0000000f04047219 */ /* 0x002fe20000001205 */
[----:B--2---:R-:W-:Y:S01]  /*0af0*/  VIADD R5, R24, 0xffffffff ;  /* 0xffffffff18057836 */ /* 0x004fe20000000000 */
[----:B------:R-:W-:Y:S01]  /*0b00*/  LOP3.LUT R11, R30, R11, RZ, 0xc0, !PT ;  /* 0x0000000b1e0b7212 */ /* 0x000fe200078ec0ff */
[----:B------:R-:W-:Y:S02]  /*0b10*/  IMAD.MOV R12, RZ, RZ, -R12 ;  /* 0x000000ffff0c7224 */ /* 0x000fe400078e0a0c */
[----:B------:R-:W-:Y:S01]  /*0b20*/  IMAD.MOV R6, RZ, RZ, -R4 ;  /* 0x000000ffff067224 */ /* 0x000fe200078e0a04 */
[----:B------:R-:W-:Y:S01]  /*0b30*/  LOP3.LUT R5, R20, R5, RZ, 0xc0, !PT ;  /* 0x0000000514057212 */ /* 0x000fe200078ec0ff */
[----:B------:R-:W-:Y:S02]  /*0b40*/  @P3 IMAD R0, R14, R12, R3 ;  /* 0x0000000c0e003224 */ /* 0x000fe400078e0203 */
[----:B------:R-:W-:Y:S02]  /*0b50*/  IMAD R11, R10, R4, R11 ;  /* 0x000000040a0b7224 */ /* 0x000fe400078e020b */
[----:B0-----:R-:W-:-:S02]  /*0b60*/  IMAD R3, R6, R21, R32 ;  /* 0x0000001506037224 */ /* 0x001fc400078e0220 */
[----:B------:R-:W-:Y:S02]  /*0b70*/  IMAD R58, R11, R58, R0 ;  /* 0x0000003a0b3a7224 */ /* 0x000fe400078e0200 */
[----:B------:R-:W-:Y:S02]  /*0b80*/  IMAD R3, R3, R24, R5 ;  /* 0x0000001803037224 */ /* 0x000fe400078e0205 */
[----:B------:R-:W-:-:S03]  /*0b90*/  IMAD.MOV.U32 R0, RZ, RZ, 0x1 ;  /* 0x00000001ff007424 */ /* 0x000fc600078e00ff */
[----:B------:R-:W-:Y:S02]  /*0ba0*/  SEL R59, R3, R58, !P3 ;  /* 0x0000003a033b7207 */ /* 0x000fe40005800000 */
[----:B------:R-:W-:-:S07]  /*0bb0*/  SEL R58, R58, R3, !P3 ;  /* 0x000000033a3a7207 */ /* 0x000fce0005800000 */
.L_x_4:
[----:B------:R-:W-:-:S08]  /*0bc0*/  NOP ;  /* 0x0000000000007918 */ /* 0x000fd00000000000 */
[----:B------:R-:W0:Y:S02]  /*0bd0*/  USETMAXREG.TRY_ALLOC.CTAPOOL UP0, 0xe8 ;  /* 0x000000e8000079c8 */ /* 0x000e240008000600 */
[----:B0-----:R-:W-:-:S13]  /*0be0*/  PLOP3.LUT P0, PT, PT, PT, UP0, 0x80, 0x0 ;  /* 0x000000000000781c */ /* 0x001fda0003f0f008 */
[----:B------:R-:W-:Y:S05]  /*0bf0*/  @!P0 BRA `(.L_x_4) ;  /* 0xfffffffc00f08947 */ /* 0x000fea000383ffff */
[----:B------:R-:W-:Y:S01]  /*0c00*/  ULDC.64 UR4, c[0x0][0x598] ;  /* 0x0001660000047ab9 */ /* 0x000fe20000000a00 */
[----:B------:R-:W-:Y:S01]  /*0c10*/  ULDC.64 UR36, c[0x0][0x208] ;  /* 0x0000820000247ab9 */ /* 0x000fe20000000a00 */
[----:B------:R-:W-:-:S04]  /*0c20*/  ISETP.NE.U32.AND P0, PT, RZ, UR4, PT ;  /* 0x00000004ff007c0c */ /* 0x000fc8000bf05070 */
[----:B------:R-:W-:-:S13]  /*0c30*/  ISETP.NE.AND.EX P0, PT, RZ, UR5, PT, P0 ;  /* 0x00000005ff007c0c */ /* 0x000fda000bf05300 */
[----:B------:R-:W-:Y:S05]  /*0c40*/  @!P0 BRA `(.L_x_7) ;  /* 0x00000000001c8947 */ /* 0x000fea0003800000 */
[----:B------:R-:W0:Y:S02]  /*0c50*/  LDC.64 R4, c[0x0][0x598] ;  /* 0x00016600ff047b82 */ /* 0x000e240000000a00 */
[----:B0-----:R-:W2:Y:S02]  /*0c60*/  LDG.E.64 R4, desc[UR36][R4.64] ;  /* 0x0000002404047981 */ /* 0x001ea4000c1e1b00 */
[----:B--2---:R-:W-:-:S04]  /*0c70*/  ISETP.NE.U32.AND P0, PT, R4, RZ, PT ;  /* 0x000000ff0400720c */ /* 0x004fc80003f05070 */
[----:B------:R-:W-:-:S13]  /*0c80*/  ISETP.NE.AND.EX P0, PT, R5, RZ, PT, P0 ;  /* 0x000000ff0500720c */ /* 0x000fda0003f05300 */
[----:B------:R-:W-:Y:S05]  /*0c90*/  @!P0 BRA `(.L_x_7) ;  /* 0x0000000000088947 */ /* 0x000fea0003800000 */
[----:B------:R0:W5:Y:S01]  /*0ca0*/  LD.E R23, desc[UR36][R4.64] ;  /* 0x0000002404177980 */ /* 0x000162000c101900 */
[----:B------:R-:W-:Y:S05]  /*0cb0*/  BRA `(.L_x_8) ;  /* 0x0000000000247947 */ /* 0x000fea0003800000 */
.L_x_7:
[----:B------:R-:W-:Y:S02]  /*0cc0*/  ULDC.64 UR4, c[0x0][0x588] ;  /* 0x0001620000047ab9 */ /* 0x000fe40000000a00 */
[----:B------:R-:W-:-:S04]  /*0cd0*/  ISETP.NE.U32.AND P0, PT, RZ, UR4, PT ;  /* 0x00000004ff007c0c */ /* 0x000fc8000bf05070 */
[----:B------:R-:W-:-:S13]  /*0ce0*/  ISETP.NE.AND.EX P0, PT, RZ, UR5, PT, P0 ;  /* 0x00000005ff007c0c */ /* 0x000fda000bf05300 */
[----:B------:R-:W-:Y:S05]  /*0cf0*/  @!P0 BRA `(.L_x_9) ;  /* 0x00000000000c8947 */ /* 0x000fea0003800000 */
[----:B------:R-:W0:Y:S02]  /*0d00*/  LDC.64 R4, c[0x0][0x588] ;  /* 0x00016200ff047b82 */ /* 0x000e240000000a00 */
[----:B0-----:R1:W5:Y:S01]  /*0d10*/  LDG.E R23, desc[UR36][R4.64] ;  /* 0x0000002404177981 */ /* 0x001362000c1e1900 */
[----:B------:R-:W-:Y:S05]  /*0d20*/  BRA `(.L_x_8) ;  /* 0x0000000000087947 */ /* 0x000fea0003800000 */
.L_x_9:
[----:B------:R-:W-:Y:S02]  /*0d30*/  ULDC UR4, c[0x0][0x580] ;  /* 0x0001600000047ab9 */ /* 0x000fe40000000800 */
[----:B------:R-:W-:-:S07]  /*0d40*/  IMAD.U32 R23, RZ, RZ, UR4 ;  /* 0x00000004ff177e24 */ /* 0x000fce000f8e00ff */
.L_x_8:
[----:B------:R-:W-:Y:S02]  /*0d50*/  ULDC.64 UR4, c[0x0][0x5a0] ;  /* 0x0001680000047ab9 */ /* 0x000fe40000000a00 */
[----:B------:R-:W-:-:S04]  /*0d60*/  ISETP.NE.U32.AND P0, PT, RZ, UR4, PT ;  /* 0x00000004ff007c0c */ /* 0x000fc8000bf05070 */
[----:B------:R-:W-:-:S13]  /*0d70*/  ISETP.NE.AND.EX P0, PT, RZ, UR5, PT, P0 ;  /* 0x00000005ff007c0c */ /* 0x000fda000bf05300 */
[----:B------:R-:W-:Y:S05]  /*0d80*/  @!P0 BRA `(.L_x_10) ;  /* 0x00000000001c8947 */ /* 0x000fea0003800000 */
[----:B01----:R-:W0:Y:S02]  /*0d90*/  LDC.64 R4, c[0x0][0x5a0] ;  /* 0x00016800ff047b82 */ /* 0x003e240000000a00 */
[----:B0-----:R-:W2:Y:S02]  /*0da0*/  LDG.E.64 R4, desc[UR36][R4.64] ;  /* 0x0000002404047981 */ /* 0x001ea4000c1e1b00 */
[----:B--2---:R-:W-:-:S04]  /*0db0*/  ISETP.NE.U32.AND P0, PT, R4, RZ, PT ;  /* 0x000000ff0400720c */ /* 0x004fc80003f05070 */
[----:B------:R-:W-:-:S13]  /*0dc0*/  ISETP.NE.AND.EX P0, PT, R5, RZ, PT, P0 ;  /* 0x000000ff0500720c */ /* 0x000fda0003f05300 */
[----:B------:R-:W-:Y:S05]  /*0dd0*/  @!P0 BRA `(.L_x_10) ;  /* 0x0000000000088947 */ /* 0x000fea0003800000 */
[----:B------:R0:W5:Y:S01]  /*0de0*/  LD.E R56, desc[UR36][R4.64] ;  /* 0x0000002404387980 */ /* 0x000162000c101900 */
[----:B------:R-:W-:Y:S05]  /*0df0*/  BRA `(.L_x_11) ;  /* 0x0000000000247947 */ /* 0x000fea0003800000 */
.L_x_10:
[----:B------:R-:W-:Y:S02]  /*0e00*/  ULDC.64 UR4, c[0x0][0x590] ;  /* 0x0001640000047ab9 */ /* 0x000fe40000000a00 */
[----:B------:R-:W-:-:S04]  /*0e10*/  ISETP.NE.U32.AND P0, PT, RZ, UR4, PT ;  /* 0x00000004ff007c0c */ /* 0x000fc8000bf05070 */
[----:B------:R-:W-:-:S13]  /*0e20*/  ISETP.NE.AND.EX P0, PT, RZ, UR5, PT, P0 ;  /* 0x00000005ff007c0c */ /* 0x000fda000bf05300 */
[----:B------:R-:W-:Y:S05]  /*0e30*/  @!P0 BRA `(.L_x_12) ;  /* 0x00000000000c8947 */ /* 0x000fea0003800000 */
[----:B01----:R-:W0:Y:S02]  /*0e40*/  LDC.64 R4, c[0x0][0x590] ;  /* 0x00016400ff047b82 */ /* 0x003e240000000a00 */
[----:B0-----:R1:W5:Y:S01]  /*0e50*/  LDG.E R56, desc[UR36][R4.64] ;  /* 0x0000002404387981 */ /* 0x001362000c1e1900 */
[----:B------:R-:W-:Y:S05]  /*0e60*/  BRA `(.L_x_11) ;  /* 0x0000000000087947 */ /* 0x000fea0003800000 */
.L_x_12:
[----:B------:R-:W-:Y:S02]  /*0e70*/  ULDC UR4, c[0x0][0x584] ;  /* 0x0001610000047ab9 */ /* 0x000fe40000000800 */
[----:B------:R-:W-:-:S07]  /*0e80*/  IMAD.U32 R56, RZ, RZ, UR4 ;  /* 0x00000004ff387e24 */ /* 0x000fce000f8e00ff */
.L_x_11:
[----:B------:R-:W-:-:S13]  /*0e90*/  LOP3.LUT P0, RZ, R0, 0xff, RZ, 0xc0, !PT ;  /* 0x000000ff00ff7812 */ /* 0x000fda000780c0ff */
[----:B------:R-:W-:Y:S05]  /*0ea0*/  @!P0 EXIT ;  /* 0x000000000000894d */ /* 0x000fea0003800000 */
[----:B------:R-:W-:Y:S01]  /*0eb0*/  ULDC UR4, c[0x0][0x28c] ;  /* 0x0000a30000047ab9 */ /* 0x000fe20000000800 */
[----:B------:R-:W-:Y:S01]  /*0ec0*/  LOP3.LUT R62, R19, 0x1, RZ, 0xfc, !PT ;  /* 0x00000001133e7812 */ /* 0x000fe200078efcff */
[----:B------:R-:W-:Y:S01]  /*0ed0*/  UIADD3 UR4, UR4, 0x1f, URZ ;  /* 0x0000001f04047890 */ /* 0x000fe2000fffe03f */
[----:B------:R-:W-:Y:S01]  /*0ee0*/  UMOV UR38, URZ ;  /* 0x0000003f00267c82 */ /* 0x000fe20008000000 */
[----:B------:R-:W-:Y:S02]  /*0ef0*/  UMOV UR39, URZ ;  /* 0x0000003f00277c82 */ /* 0x000fe40008000000 */
[----:B------:R-:W-:-:S04]  /*0f00*/  USHF.R.S32.HI UR5, URZ, 0x1f, UR4 ;  /* 0x0000001f3f057899 */ /* 0x000fc80008011404 */
[----:B------:R-:W-:-:S04]  /*0f10*/  ULEA.HI UR5, UR5, UR4, URZ, 0x5 ;  /* 0x0000000405057291 */ /* 0x000fc8000f8f283f */
[----:B------:R-:W-:-:S12]  /*0f20*/  USHF.R.S32.HI UR40, URZ, 0x5, UR5 ;  /* 0x000000053f287899 */ /* 0x000fd80008011405 */
.L_x_94:
[----:B------:R-:W-:Y:S01]  /*0f30*/  LOP3.LUT R0, R18, 0x80, RZ, 0xc0, !PT ;  /* 0x0000008012007812 */ /* 0x000fe200078ec0ff */
[----:B------:R-:W2:Y:S01]  /*0f40*/  S2UR UR7, SR_CgaCtaId ;  /* 0x00000000000779c3 */ /* 0x000ea20000008800 */
[----:B------:R-:W-:Y:S02]  /*0f50*/  UMOV UR6, 0x400 ;  /* 0x0000040000067882 */ /* 0x000fe40000000000 */
[----:B------:R-:W-:-:S06]  /*0f60*/  SHF.R.U32.HI R0, RZ, 0x7, R0 ;  /* 0x00000007ff007819 */ /* 0x000fcc0000011600 */
[----:B---3--:R-:W3:Y:S01]  /*0f70*/  SHFL.IDX PT, R0, R0, RZ, 0x1f ;  /* 0x00001fff00007589 */ /* 0x008ee200000e0000 */
[----:B--2---:R-:W-:Y:S01]  /*0f80*/  ULEA UR42, UR7, UR6, 0x18 ;  /* 0x00000006072a7291 */ /* 0x004fe2000f8ec03f */
[----:B---3--:R-:W-:-:S13]  /*0f90*/  R2UR UR4, R0 ;  /* 0x00000000000472ca */ /* 0x008fda00000e0000 */
[----:B------:R-:W-:-:S04]  /*0fa0*/  ULEA.HI UR5, UR4, UR4, URZ, 0x1 ;  /* 0x0000000404057291 */ /* 0x000fc8000f8f083f */
[----:B------:R-:W-:-:S04]  /*0fb0*/  ULOP3.LUT UR5, UR5, 0x7fffe, URZ, 0xc0, !UPT ;  /* 0x0007fffe05057892 */ /* 0x000fc8000f8ec03f */
[----:B------:R-:W-:-:S03]  /*0fc0*/  UIADD3 UR5, UR4, -UR5, URZ ;  /* 0x8000000504057290 */ /* 0x000fc6000fffe03f */
[----:B------:R-:W-:Y:S01]  /*0fd0*/  ULDC UR4, c[0x0][0x28c] ;  /* 0x0000a30000047ab9 */ /* 0x000fe20000000800 */
[----:B------:R-:W-:Y:S01]  /*0fe0*/  ULEA UR5, UR5, UR42, 0xd ;  /* 0x0000002a05057291 */ /* 0x000fe2000f8e683f */
[----:B------:R-:W-:-:S03]  /*0ff0*/  ISETP.LT.AND P0, PT, RZ, UR4, PT ;  /* 0x00000004ff007c0c */ /* 0x000fc6000bf01270 */
[----:B------:R-:W-:-:S04]  /*1000*/  UIADD3 UR5, UR5, 0x100, URZ ;  /* 0x0000010005057890 */ /* 0x000fc8000fffe03f */
[----:B------:R-:W-:-:S04]  /*1010*/  USHF.R.U32.HI UR5, URZ, 0x4, UR5 ;  /* 0x000000043f057899 */ /* 0x000fc80008011605 */
[----:B------:R-:W-:Y:S02]  /*1020*/  ULOP3.LUT UR41, UR5, 0x3fff, URZ, 0xc0, !UPT ;  /* 0x00003fff05297892 */ /* 0x000fe4000f8ec03f */
[----:B01--4-:R-:W-:Y:S10]  /*1030*/  @P0 BRA `(.L_x_13) ;  /* 0x0000000000400947 */ /* 0x013ff40003800000 */
[----:B------:R-:W-:Y:S01]  /*1040*/  MOV R0, 0x0 ;  /* 0x0000000000007802 */ /* 0x000fe20000000f00 */
[----:B------:R-:W-:Y:S01]  /*1050*/  ULDC.64 UR4, c[0x4][0x68] ;  /* 0x01001a0000047ab9 */ /* 0x000fe20000000a00 */
[----:B------:R-:W-:Y:S01]  /*1060*/  ULDC.64 UR6, c[0x4][0x8] ;  /* 0x0100020000067ab9 */ /* 0x000fe20000000a00 */
[----:B01----:R-:W-:Y:S01]  /*1070*/  IMAD.U32 R4, RZ, RZ, UR4 ;  /* 0x00000004ff047e24 */ /* 0x003fe2000f8e00ff */
[----:B------:R0:W1:Y:S01]  /*1080*/  LDC.64 R14, c[0x4][R0] ;  /* 0x01000000000e7b82 */ /* 0x0000620000000a00 */
[----:B------:R-:W-:Y:S01]  /*1090*/  IMAD.U32 R5, RZ, RZ, UR5 ;  /* 0x00000005ff057e24 */ /* 0x000fe2000f8e00ff */
[----:B------:R-:W-:Y:S01]  /*10a0*/  ULDC.64 UR4, c[0x4][0x70] ;  /* 0x01001c0000047ab9 */ /* 0x000fe20000000a00 */
[----:B------:R-:W-:Y:S02]  /*10b0*/  IMAD.U32 R10, RZ, RZ, UR6 ;  /* 0x00000006ff0a7e24 */ /* 0x000fe4000f8e00ff */
[----:B------:R-:W-:Y:S02]  /*10c0*/  IMAD.U32 R6, RZ, RZ, UR4 ;  /* 0x00000004ff067e24 */ /* 0x000fe4000f8e00ff */
[----:B------:R-:W-:-:S02]  /*10d0*/  IMAD.U32 R7, RZ, RZ, UR5 ;  /* 0x00000005ff077e24 */ /* 0x000fc4000f8e00ff */
[----:B------:R-:W-:Y:S02]  /*10e0*/  IMAD.U32 R11, RZ, RZ, UR7 ;  /* 0x00000007ff0b7e24 */ /* 0x000fe4000f8e00ff */
[----:B------:R-:W-:Y:S02]  /*10f0*/  IMAD.MOV.U32 R8, RZ, RZ, 0x1e1 ;  /* 0x000001e1ff087424 */ /* 0x000fe400078e00ff */
[----:B------:R-:W-:Y:S02]  /*1100*/  IMAD.MOV.U32 R12, RZ, RZ, 0x1 ;  /* 0x00000001ff0c7424 */ /* 0x000fe400078e00ff */
[----:B0-----:R-:W-:-:S07]  /*1110*/  IMAD.MOV.U32 R13, RZ, RZ, RZ ;  /* 0x000000ffff0d7224 */ /* 0x001fce00078e00ff */
[----:B------:R-:W-:-:S07]  /*1120*/  LEPC R20, `(.L_x_13) ;  /* 0x000000001014794e */ /* 0x000fce0000000000 */
[----:B-1---5:R-:W-:Y:S05]  /*1130*/  CALL.ABS.NOINC R14 ;  /* 0x000000000e007343 */ /* 0x022fea0003c00000 */
.L_x_13:
[----:B------:R-:W-:-:S13]  /*1140*/  ISETP.NE.AND P0, PT, R62, 0x3, PT ;  /* 0x000000033e00780c */ /* 0x000fda0003f05270 */
[----:B------:R-:W-:Y:S05]  /*1150*/  @!P0 BRA `(.L_x_14) ;  /* 0x0000000000048947 */ /* 0x000fea0003800000 */
[----:B------:R-:W-:Y:S01]  /*1160*/  BPT.TRAP 0x1 ;  /* 0x000000040000795c */ /* 0x000fe20000300000 */
.L_x_14:
[----:B------:R-:W-:Y:S02]  /*1170*/  IMAD.U32 R3, RZ, RZ, UR39 ;  /* 0x00000027ff037e24 */ /* 0x000fe4000f8e00ff */
[----:B------:R-:W-:-:S03]  /*1180*/  IMAD.U32 R0, RZ, RZ, UR38 ;  /* 0x00000026ff007e24 */ /* 0x000fc6000f8e00ff */
[----:B------:R-:W-:Y:S02]  /*1190*/  LEA R3, R3, UR42, 0x3 ;  /* 0x0000002a03037c11 */ /* 0x000fe4000f8e18ff */
[----:B------:R-:W-:-:S04]  /*11a0*/  SHF.L.U32 R0, R0, 0x1f, RZ ;  /* 0x0000001f00007819 */ /* 0x000fc800000006ff */
[----:B------:R2:W3:Y:S01]  /*11b0*/  SYNCS.PHASECHK.TRANS64.TRYWAIT P1, [R3+URZ], R0 ;  /* 0x00000000030075a7 */ /* 0x0004e2000802017f */
[----:B------:R-:W-:Y:S05]  /*11c0*/  @!P0 BRA `(.L_x_15) ;  /* 0x0000000000048947 */ /* 0x000fea0003800000 */
[----:B------:R-:W-:Y:S01]  /*11d0*/  BPT.TRAP 0x1 ;  /* 0x000000040000795c */ /* 0x000fe20000300000 */
.L_x_15:
[----:B---3--:R-:W-:Y:S05]  /*11e0*/  @P1 BRA `(.L_x_16) ;  /* 0x0000000000081947 */ /* 0x008fea0003800000 */
[----:B------:R-:W3:Y:S02]  /*11f0*/  SYNCS.PHASECHK.TRANS64.TRYWAIT P1, [R3+URZ], R0 ;  /* 0x00000000030075a7 */ /* 0x000ee4000802017f */
[----:B---3--:R-:W-:Y:S05]  /*1200*/  @!P1 BRA `(.L_x_17) ;  /* 0x0000004400009947 */ /* 0x008fea0003800000 */
.L_x_16:
[----:B------:R-:W-:-:S04]  /*1210*/  UISETP.LT.AND UP0, UPT, UR40, 0x1, UPT ;  /* 0x000000012800788c */ /* 0x000fc8000bf01270 */
[----:B------:R-:W-:-:S04]  /*1220*/  USEL UR4, UR40, 0x1, UP0 ;  /* 0x0000000128047887 */ /* 0x000fc80008000000 */
[----:B------:R-:W-:-:S06]  /*1230*/  UIADD3 UR4, UR40, -UR4, URZ ;  /* 0x8000000428047290 */ /* 0x000fcc000fffe03f */
[----:B--23--:R-:W-:Y:S01]  /*1240*/  IMAD.U32 R0, RZ, RZ, UR4 ;  /* 0x00000004ff007e24 */ /* 0x00cfe2000f8e00ff */
[----:B------:R-:W-:Y:S05]  /*1250*/  WARPSYNC.ALL ;  /* 0x0000000000007948 */ /* 0x000fea0003800000 */
[----:B------:R-:W-:Y:S01]  /*1260*/  ISETP.GE.AND P1, PT, R0, 0x1, PT ;  /* 0x000000010000780c */ /* 0x000fe20003f26270 */
[----:B------:R-:W-:Y:S01]  /*1270*/  UIADD3 UR4, UR42, 0x10100, URZ ;  /* 0x000101002a047890 */ /* 0x000fe2000fffe03f */
[----:B------:R-:W-:Y:S01]  /*1280*/  WARPGROUP.ARRIVE ;  /* 0x00000000000079c5 */ /* 0x000fe20000000000 */
[----:B------:R-:W-:Y:S01]  /*1290*/  UMOV UR9, 0x40000040 ;  /* 0x4000004000097882 */ /* 0x000fe20000000000 */
[----:B------:R-:W-:Y:S01]  /*12a0*/  UMOV UR11, 0x40000040 ;  /* 0x40000040000b7882 */ /* 0x000fe20000000000 */
[----:B------:R-:W-:-:S04]  /*12b0*/  USHF.R.U32.HI UR4, URZ, 0x4, UR4 ;  /* 0x000000043f047899 */ /* 0x000fc80008011604 */
[----:B------:R-:W-:Y:S02]  /*12c0*/  ULOP3.LUT UR5, UR4, 0x3fff, URZ, 0xc0, !UPT ;  /* 0x00003fff04057892 */ /* 0x000fe4000f8ec03f */
[----:B------:R-:W-:Y:S02]  /*12d0*/  ULOP3.LUT UR4, UR41, 0x10000, URZ, 0xfc, !UPT ;  /* 0x0001000029047892 */ /* 0x000fe4000f8efc3f */
[----:B------:R-:W-:Y:S02]  /*12e0*/  ULOP3.LUT UR5, UR5, 0x10000, URZ, 0xfc, !UPT ;  /* 0x0001000005057892 */ /* 0x000fe4000f8efc3f */
[----:B------:R-:W-:Y:S02]  /*12f0*/  ULEA UR6, UR39, UR4, 0xa ;  /* 0x0000000427067291 */ /* 0x000fe4000f8e503f */
[----:B------:R-:W-:-:S05]  /*1300*/  ULEA UR7, UR39, UR5, 0x9 ;  /* 0x0000000527077291 */ /* 0x000fca000f8e483f */
[----:B------:R-:W-:Y:S02]  /*1310*/  UMOV UR8, UR6 ;  /* 0x0000000600087c82 */ /* 0x000fe40008000000 */
[----:B------:R-:W-:Y:S02]  /*1320*/  UMOV UR10, UR7 ;  /* 0x00000007000a7c82 */ /* 0x000fe40008000000 */
[----:B------:R-:W-:Y:S01]  /*1330*/  HGMMA.64x64x8.F32.TF32 R24, gdesc[UR8], RZ, !UPT, gsb0 ;  /* 0x04e00000081879f0 */ /* 0x000fe2000c0028ff */
[----:B------:R-:W-:Y:S02]  /*1340*/  UIADD3 UR8, UR6, 0x2, URZ ;  /* 0x0000000206087890 */ /* 0x000fe4000fffe03f */
[----:B------:R-:W-:Y:S01]  /*1350*/  UIADD3 UR10, UR7, 0x2, URZ ;  /* 0x00000002070a7890 */ /* 0x000fe2000fffe03f */
[----:B------:R-:W-:Y:S01]  /*1360*/  UMOV UR9, 0x40000040 ;  /* 0x4000004000097882 */ /* 0x000fe20000000000 */
[----:B------:R-:W-:Y:S01]  /*1370*/  UMOV UR11, 0x40000040 ;  /* 0x40000040000b7882 */ /* 0x000fe20000000000 */
[----:B------:R-:W-:-:S02]  /*1380*/  WARPGROUP.DEPBAR.LE gsb0, 0x0 ;  /* 0x00008000000079c5 */ /* 0x000fc40000010000 */
[----:B------:R-:W-:-:S06]  /*1390*/  WARPGROUP.ARRIVE ;  /* 0x00000000000079c5 */ /* 0x000fcc0000000000 */
[----:B------:R-:W-:Y:S01]  /*13a0*/  HGMMA.64x64x8.F32.TF32 R24, gdesc[UR8], R24, gsb0 ;  /* 0x04e00000081879f0 */ /* 0x000fe20008002818 */
[----:B------:R-:W-:Y:S02]  /*13b0*/  UIADD3 UR8, UR6, 0x4, URZ ;  /* 0x0000000406087890 */ /* 0x000fe4000fffe03f */
[----:B------:R-:W-:Y:S01]  /*13c0*/  UIADD3 UR10, UR7, 0x4, URZ ;  /* 0x00000004070a7890 */ /* 0x000fe2000fffe03f */
[----:B------:R-:W-:Y:S01]  /*13d0*/  UMOV UR9, 0x40000040 ;  /* 0x4000004000097882 */ /* 0x000fe20000000000 */
[----:B------:R-:W-:Y:S01]  /*13e0*/  UMOV UR11, 0x40000040 ;  /* 0x40000040000b7882 */ /* 0x000fe20000000000 */
[----:B------:R-:W-:Y:S02]  /*13f0*/  WARPGROUP.DEPBAR.LE gsb0, 0x0 ;  /* 0x00008000000079c5 */ /* 0x000fe40000010000 */
        /* <DEDUP_REMOVED lines=8> */
[----:B------:R-:W-:Y:S03]  /*1480*/  HGMMA.64x64x8.F32.TF32 R24, gdesc[UR8], R24, gsb0 ;  /* 0x04e00000081879f0 */ /* 0x000fe60008002818 */
[----:B------:R-:W-:Y:S02]  /*1490*/  WARPGROUP.DEPBAR.LE gsb0, 0x0 ;  /* 0x00008000000079c5 */ /* 0x000fe40000010000 */
[----:B------:R-:W-:Y:S05]  /*14a0*/  @!P1 BRA `(.L_x_18) ;  /* 0x0000000400189947 */ /* 0x000fea0003800000 */
[----:B------:R-:W-:-:S04]  /*14b0*/  UIADD3 UR6, UR39, 0x1, URZ ;  /* 0x0000000127067890 */ /* 0x000fc8000fffe03f */
[----:B------:R-:W-:-:S04]  /*14c0*/  UISETP.NE.AND UP0, UPT, UR6, 0x4, UPT ;  /* 0x000000040600788c */ /* 0x000fc8000bf05270 */
[----:B------:R-:W-:Y:S02]  /*14d0*/  USEL UR7, URZ, 0x1, UP0 ;  /* 0x000000013f077887 */ /* 0x000fe40008000000 */
[----:B------:R-:W-:Y:S02]  /*14e0*/  USEL UR6, UR6, URZ, UP0 ;  /* 0x0000003f06067287 */ /* 0x000fe40008000000 */
[----:B------:R-:W-:-:S06]  /*14f0*/  ULOP3.LUT UR7, UR38, UR7, URZ, 0x3c, !UPT ;  /* 0x0000000726077292 */ /* 0x000fcc000f8e3c3f */
[----:B01----:R-:W-:Y:S01]  /*1500*/  IMAD.U32 R5, RZ, RZ, UR7 ;  /* 0x00000007ff057e24 */ /* 0x003fe2000f8e00ff */
[----:B------:R-:W-:-:S06]  /*1510*/  UMOV UR7, UR39 ;  /* 0x0000002700077c82 */ /* 0x000fcc0008000000 */
.L_x_25:
[----:B01----:R-:W-:Y:S05]  /*1520*/  @!P0 BRA `(.L_x_19) ;  /* 0x0000000000048947 */ /* 0x003fea0003800000 */
[----:B------:R-:W-:Y:S01]  /*1530*/  BPT.TRAP 0x1 ;  /* 0x000000040000795c */ /* 0x000fe20000300000 */
.L_x_19:
[----:B------:R-:W0:Y:S01]  /*1540*/  S2UR UR9, SR_CgaCtaId ;  /* 0x00000000000979c3 */ /* 0x000e220000008800 */
[----:B------:R-:W-:Y:S01]  /*1550*/  UMOV UR8, 0x400 ;  /* 0x0000040000087882 */ /* 0x000fe20000000000 */
[----:B------:R-:W-:Y:S01]  /*1560*/  SHF.L.U32 R3, R5, 0x1f, RZ ;  /* 0x0000001f05037819 */ /* 0x000fe200000006ff */
[----:B0-----:R-:W-:-:S04]  /*1570*/  ULEA UR14, UR9, UR8, 0x18 ;  /* 0x00000008090e7291 */ /* 0x001fc8000f8ec03f */
[----:B------:R-:W-:-:S09]  /*1580*/  ULEA UR8, UR6, UR14, 0x3 ;  /* 0x0000000e06087291 */ /* 0x000fd2000f8e183f */
[----:B------:R0:W1:Y:S01]  /*1590*/  SYNCS.PHASECHK.TRANS64.TRYWAIT P1, [UR8], R3 ;  /* 0x00000003ff0075a7 */ /* 0x0000620008020148 */
[----:B------:R-:W-:Y:S05]  /*15a0*/  @!P0 BRA `(.L_x_20) ;  /* 0x0000000000048947 */ /* 0x000fea0003800000 */
[----:B------:R-:W-:Y:S01]  /*15b0*/  BPT.TRAP 0x1 ;  /* 0x000000040000795c */ /* 0x000fe20000300000 */
.L_x_20:
[----:B-1----:R-:W-:Y:S05]  /*15c0*/  @P1 BRA `(.L_x_21) ;  /* 0x0000000000081947 */ /* 0x002fea0003800000 */
[----:B------:R-:W1:Y:S02]  /*15d0*/  SYNCS.PHASECHK.TRANS64.TRYWAIT P1, [UR8], R3 ;  /* 0x00000003ff0075a7 */ /* 0x000e640008020148 */
[----:B-1----:R-:W-:Y:S05]  /*15e0*/  @!P1 BRA `(.L_x_22) ;  /* 0x00000040001c9947 */ /* 0x002fea0003800000 */
.L_x_21:
[----:B------:R-:W-:Y:S01]  /*15f0*/  ULEA UR12, UR6, UR4, 0xa ;  /* 0x00000004060c7291 */ /* 0x000fe2000f8e503f */
[----:B------:R-:W-:Y:S01]  /*1600*/  WARPGROUP.ARRIVE ;  /* 0x00000000000079c5 */ /* 0x000fe20000000000 */
[----:B------:R-:W-:Y:S01]  /*1610*/  ULEA UR13, UR6, UR5, 0x9 ;  /* 0x00000005060d7291 */ /* 0x000fe2000f8e483f */
[----:B------:R-:W-:Y:S01]  /*1620*/  UMOV UR9, 0x40000040 ;  /* 0x4000004000097882 */ /* 0x000fe20000000000 */
[----:B------:R-:W-:-:S03]  /*1630*/  UMOV UR11, 0x40000040 ;  /* 0x40000040000b7882 */ /* 0x000fc60000000000 */
[----:B------:R-:W-:Y:S02]  /*1640*/  UMOV UR8, UR12 ;  /* 0x0000000c00087c82 */ /* 0x000fe40008000000 */
[----:B------:R-:W-:Y:S02]  /*1650*/  UMOV UR10, UR13 ;  /* 0x0000000d000a7c82 */ /* 0x000fe40008000000 */
[----:B------:R-:W-:Y:S01]  /*1660*/  HGMMA.64x64x8.F32.TF32 R24, gdesc[UR8], R24, gsb0 ;  /* 0x04e00000081879f0 */ /* 0x000fe20008002818 */
        /* <DEDUP_REMOVED lines=23> */
[----:B------:R-:W-:Y:S01]  /*17e0*/  BPT.TRAP 0x1 ;  /* 0x000000040000795c */ /* 0x000fe20000300000 */
.L_x_23:
[----:B------:R-:W-:Y:S01]  /*17f0*/  ULEA UR8, UR7, UR14, 0x3 ;  /* 0x0000000e07087291 */ /* 0x000fe2000f8e183f */
[----:B------:R-:W-:-:S03]  /*1800*/  ISETP.GT.U32.AND P1, PT, R19, 0x1, PT ;  /* 0x000000011300780c */ /* 0x000fc60003f24070 */
[----:B------:R-:W-:-:S04]  /*1810*/  UIADD3 UR8, UR8, 0x20, URZ ;  /* 0x0000002008087890 */ /* 0x000fc8000fffe03f */
[----:B------:R-:W-:-:S09]  /*1820*/  UPRMT UR8, URZ, 0x654, UR8 ;  /* 0x000006543f087896 */ /* 0x000fd20008000008 */
[----:B------:R-:W-:Y:S01]  /*1830*/  SYNCS.ARRIVE.TRANS64.RED.A1T0 RZ, [UR8], RZ ;  /* 0x000000ffffff79a7 */ /* 0x000fe20008100408 */
[----:B------:R-:W-:Y:S05]  /*1840*/  @P1 BRA `(.L_x_24) ;  /* 0x0000000000041947 */ /* 0x000fea0003800000 */
[----:B------:R-:W-:Y:S01]  /*1850*/  BPT.TRAP 0x1 ;  /* 0x000000040000795c */ /* 0x000fe20000300000 */
.L_x_24:
[----:B------:R-:W-:Y:S01]  /*1860*/  UIADD3 UR6, UR6, 0x1, URZ ;  /* 0x0000000106067890 */ /* 0x000fe2000fffe03f */
[C---:B------:R-:W-:Y:S01]  /*1870*/  ISETP.GT.AND P1, PT, R0.reuse, 0x1, PT ;  /* 0x000000010000780c */ /* 0x040fe20003f24270 */
[----:B------:R-:W-:Y:S01]  /*1880*/  UIADD3 UR7, UR7, 0x1, URZ ;  /* 0x0000000107077890 */ /* 0x000fe2000fffe03f */
[----:B------:R-:W-:Y:S01]  /*1890*/  VIADD R0, R0, 0xffffffff ;  /* 0xffffffff00007836 */ /* 0x000fe20000000000 */
[----:B------:R-:W-:Y:S02]  /*18a0*/  UISETP.NE.AND UP0, UPT, UR6, 0x4, UPT ;  /* 0x000000040600788c */ /* 0x000fe4000bf05270 */
[----:B------:R-:W-:Y:S02]  /*18b0*/  UISETP.NE.AND UP1, UPT, UR7, 0x4, UPT ;  /* 0x000000040700788c */ /* 0x000fe4000bf25270 */
[----:B------:R-:W-:Y:S02]  /*18c0*/  USEL UR8, URZ, 0x1, UP0 ;  /* 0x000000013f087887 */ /* 0x000fe40008000000 */
[----:B------:R-:W-:-:S02]  /*18d0*/  USEL UR6, UR6, URZ, UP0 ;  /* 0x0000003f06067287 */ /* 0x000fc40008000000 */
[----:B------:R-:W-:Y:S02]  /*18e0*/  USEL UR7, UR7, URZ, UP1 ;  /* 0x0000003f07077287 */ /* 0x000fe40008800000 */
[----:B------:R-:W-:Y:S01]  /*18f0*/  LOP3.LUT R5, R5, UR8, RZ, 0x3c, !PT ;  /* 0x0000000805057c12 */ /* 0x000fe2000f8e3cff */
[----:B------:R-:W-:Y:S09]  /*1900*/  @P1 BRA `(.L_x_25) ;  /* 0xfffffffc00041947 */ /* 0x000ff2000383ffff */
.L_x_18:
[----:B------:R-:W2:Y:S02]  /*1910*/  LDC R0, c[0x0][0x28c] ;  /* 0x0000a300ff007b82 */ /* 0x000ea40000000800 */
[----:B--2---:R-:W-:-:S13]  /*1920*/  ISETP.GE.AND P1, PT, R0, 0x1, PT ;  /* 0x000000010000780c */ /* 0x004fda0003f26270 */
[----:B------:R-:W-:Y:S05]  /*1930*/  @!P1 BRA `(.L_x_26) ;  /* 0x0000000000409947 */ /* 0x000fea0003800000 */
[----:B------:R-:W-:Y:S05]  /*1940*/  @!P0 BRA `(.L_x_27) ;  /* 0x0000000000048947 */ /* 0x000fea0003800000 */
[----:B------:R-:W-:Y:S01]  /*1950*/  BPT.TRAP 0x1 ;  /* 0x000000040000795c */ /* 0x000fe20000300000 */
.L_x_27:
[----:B------:R-:W2:Y:S01]  /*1960*/  S2UR UR6, SR_CgaCtaId ;  /* 0x00000000000679c3 */ /* 0x000ea20000008800 */
[----:B------:R-:W-:Y:S01]  /*1970*/  UISETP.LT.AND UP0, UPT, UR40, 0x1, UPT ;  /* 0x000000012800788c */ /* 0x000fe2000bf01270 */
[----:B------:R-:W-:Y:S01]  /*1980*/  ISETP.GT.U32.AND P0, PT, R19, 0x1, PT ;  /* 0x000000011300780c */ /* 0x000fe20003f04070 */
[----:B------:R-:W-:Y:S02]  /*1990*/  UMOV UR5, 0x400 ;  /* 0x0000040000057882 */ /* 0x000fe40000000000 */
[----:B------:R-:W-:-:S04]  /*19a0*/  USEL UR4, UR40, 0x1, UP0 ;  /* 0x0000000128047887 */ /* 0x000fc80008000000 */
[----:B------:R-:W-:-:S04]  /*19b0*/  UIADD3 UR4, UR39, UR40, -UR4 ;  /* 0x0000002827047290 */ /* 0x000fc8000fffe804 */
[----:B------:R-:W-:-:S04]  /*19c0*/  USHF.L.U32 UR4, UR4, 0x3, URZ ;  /* 0x0000000304047899 */ /* 0x000fc8000800063f */
[----:B------:R-:W-:Y:S02]  /*19d0*/  ULOP3.LUT UR4, UR4, 0x18, URZ, 0xc0, !UPT ;  /* 0x0000001804047892 */ /* 0x000fe4000f8ec03f */
[----:B--2---:R-:W-:-:S04]  /*19e0*/  ULEA UR5, UR6, UR5, 0x18 ;  /* 0x0000000506057291 */ /* 0x004fc8000f8ec03f */
[----:B------:R-:W-:-:S04]  /*19f0*/  UIADD3 UR4, UR5, 0x20, UR4 ;  /* 0x0000002005047890 */ /* 0x000fc8000fffe004 */
[----:B------:R-:W-:-:S09]  /*1a00*/  UPRMT UR4, URZ, 0x654, UR4 ;  /* 0x000006543f047896 */ /* 0x000fd20008000004 */
[----:B------:R-:W-:Y:S01]  /*1a10*/  SYNCS.ARRIVE.TRANS64.RED.A1T0 RZ, [UR4], RZ ;  /* 0x000000ffffff79a7 */ /* 0x000fe20008100404 */
[----:B------:R-:W-:Y:S05]  /*1a20*/  @P0 BRA `(.L_x_26) ;  /* 0x0000000000040947 */ /* 0x000fea0003800000 */
[----:B------:R-:W-:Y:S01]  /*1a30*/  BPT.TRAP 0x1 ;  /* 0x000000040000795c */ /* 0x000fe20000300000 */
.L_x_26:
[----:B------:R-:W2:Y:S01]  /*1a40*/  LDC R6, c[0x0][0x288] ;  /* 0x0000a200ff067b82 */ /* 0x000ea20000000800 */
[----:B------:R-:W-:Y:S01]  /*1a50*/  LOP3.LUT R0, R22, 0x1, RZ, 0xc0, !PT ;  /* 0x0000000116007812 */ /* 0x000fe200078ec0ff */
[----:B------:R-:W-:Y:S01]  /*1a60*/  UIADD3 UR39, UR40, UR39, URZ ;  /* 0x0000002728277290 */ /* 0x000fe2000fffe03f */
[----:B01----:R-:W-:Y:S01]  /*1a70*/  SHF.R.U32.HI R3, RZ, 0x2, R18 ;  /* 0x00000002ff037819 */ /* 0x003fe20000011612 */
[----:B------:R-:W-:Y:S01]  /*1a80*/  IMAD.SHL.U32 R59, R59, 0x40, RZ ;  /* 0x000000403b3b7824 */ /* 0x000fe200078e00ff */
[----:B------:R-:W-:Y:S01]  /*1a90*/  LOP3.LUT R4, R18, 0x60, RZ, 0xc0, !PT ;  /* 0x0000006012047812 */ /* 0x000fe200078ec0ff */
[----:B------:R-:W-:Y:S01]  /*1aa0*/  IMAD.SHL.U32 R8, R0, 0x40, RZ ;  /* 0x0000004000087824 */ /* 0x000fe200078e00ff */
[----:B------:R-:W-:Y:S01]  /*1ab0*/  LOP3.LUT R5, R18, 0x3, RZ, 0xc0, !PT ;  /* 0x0000000312057812 */ /* 0x000fe200078ec0ff */
[----:B------:R-:W-:Y:S01]  /*1ac0*/  USHF.R.U32.HI UR4, URZ, 0x2, UR39 ;  /* 0x000000023f047899 */ /* 0x000fe20008011627 */
[----:B------:R-:W-:Y:S01]  /*1ad0*/  LOP3.LUT R3, R3, 0x7, RZ, 0xc0, !PT ;  /* 0x0000000703037812 */ /* 0x000fe200078ec0ff */
[----:B------:R-:W-:Y:S01]  /*1ae0*/  ULDC UR8, c[0x0][0x284] ;  /* 0x0000a10000087ab9 */ /* 0x000fe20000000800 */
[----:B------:R-:W-:Y:S01]  /*1af0*/  SHF.R.U32.HI R4, RZ, 0x1, R4 ;  /* 0x00000001ff047819 */ /* 0x000fe20000011604 */
[----:B------:R-:W-:Y:S01]  /*1b00*/  ULOP3.LUT UR4, UR4, 0x1, URZ, 0xc0, !UPT ;  /* 0x0000000104047892 */ /* 0x000fe2000f8ec03f */
[----:B------:R-:W-:Y:S01]  /*1b10*/  SHF.R.S32.HI R15, RZ, 0x1f, R57 ;  /* 0x0000001fff0f7819 */ /* 0x000fe20000011439 */
[----:B------:R-:W-:Y:S01]  /*1b20*/  UISETP.GT.U32.AND UP1, UPT, UR39, 0x3, UPT ;  /* 0x000000032700788c */ /* 0x000fe2000bf24070 */
[--C-:B------:R-:W-:Y:S01]  /*1b30*/  IADD3 R7, RZ, -R4, -R3.reuse ;  /* 0x80000004ff077210 */ /* 0x100fe20007ffe803 */
[----:B------:R-:W-:Y:S01]  /*1b40*/  UISETP.NE.U32.AND UP0, UPT, UR4, 0x1, UPT ;  /* 0x000000010400788c */ /* 0x000fe2000bf05070 */
[----:B------:R-:W-:Y:S01]  /*1b50*/  LOP3.LUT R3, R8, 0x40, R3, 0xe2, !PT ;  /* 0x0000004008037812 */ /* 0x000fe200078ee203 */
[----:B------:R-:W-:Y:S01]  /*1b60*/  IMAD.SHL.U32 R8, R18, 0x2, RZ ;  /* 0x0000000212087824 */ /* 0x000fe200078e00ff */
[----:B------:R-:W-:Y:S01]  /*1b70*/  ULDC.64 UR6, c[0x0][0x5d0] ;  /* 0x0001740000067ab9 */ /* 0x000fe20000000a00 */
[----:B------:R-:W-:Y:S01]  /*1b80*/  UISETP.LT.U32.AND UP1, UPT, UR40, 0x4, UP1 ;  /* 0x000000042800788c */ /* 0x000fe20008f21070 */
[C---:B------:R-:W-:Y:S01]  /*1b90*/  IMAD.WIDE R10, R58.reuse, 0x80, RZ ;  /* 0x000000803a0a7825 */ /* 0x040fe200078e02ff */
[----:B------:R-:W-:Y:S01]  /*1ba0*/  UISETP.GT.U32.AND UP0, UPT, UR40, 0x3, !UP0 ;  /* 0x000000032800788c */ /* 0x000fe2000c704070 */
[----:B------:R-:W-:Y:S01]  /*1bb0*/  LOP3.LUT R8, R59, 0x6, R8, 0xf8, !PT ;  /* 0x000000063b087812 */ /* 0x000fe200078ef808 */
[----:B------:R-:W-:Y:S01]  /*1bc0*/  USEL UR5, URZ, 0x1, !UP1 ;  /* 0x000000013f057887 */ /* 0x000fe2000c800000 */
[----:B--2---:R-:W-:Y:S01]  /*1bd0*/  IMAD R12, R5, -0x2, R6 ;  /* 0xfffffffe050c7824 */ /* 0x004fe200078e0206 */
[----:B------:R-:W-:Y:S01]  /*1be0*/  ISETP.GE.AND P0, PT, R59, R6, PT ;  /* 0x000000063b00720c */ /* 0x000fe20003f06270 */
[----:B------:R-:W-:Y:S01]  /*1bf0*/  IMAD.SHL.U32 R5, R58, 0x80, RZ ;  /* 0x000000803a057824 */ /* 0x000fe200078e00ff */
[----:B------:R-:W-:Y:S01]  /*1c00*/  SHF.R.S32.HI R9, RZ, 0x1f, R8 ;  /* 0x0000001fff097819 */ /* 0x000fe20000011408 */
[----:B------:R-:W-:Y:S01]  /*1c10*/  IMAD R6, R15, UR6, RZ ;  /* 0x000000060f067c24 */ /* 0x000fe2000f8e02ff */
[----:B------:R-:W-:Y:S01]  /*1c20*/  USEL UR4, URZ, 0x1, !UP0 ;  /* 0x000000013f047887 */ /* 0x000fe2000c000000 */
[----:B------:R-:W-:Y:S01]  /*1c30*/  IMAD R0, R0, -0x40, R7 ;  /* 0xffffffc000007824 */ /* 0x000fe200078e0207 */
[----:B------:R-:W-:Y:S01]  /*1c40*/  ISETP.GE.OR P0, PT, R5, UR8, P0 ;  /* 0x0000000805007c0c */ /* 0x000fe20008706670 */
[C---:B------:R-:W-:Y:S01]  /*1c50*/  IMAD R13, R57.reuse, UR7, R6 ;  /* 0x00000007390d7c24 */ /* 0x040fe2000f8e0206 */
[----:B------:R-:W-:Y:S01]  /*1c60*/  LOP3.LUT R71, R10, R3, R4, 0xfe, !PT ;  /* 0x000000030a477212 */ /* 0x000fe200078efe04 */
[----:B------:R-:W-:Y:S01]  /*1c70*/  IMAD.WIDE.U32 R6, R57, UR6, R8 ;  /* 0x0000000639067c25 */ /* 0x000fe2000f8e0008 */
[----:B------:R-:W-:Y:S01]  /*1c80*/  ULOP3.LUT UR39, UR39, 0x3, URZ, 0xc0, !UPT ;  /* 0x0000000327277892 */ /* 0x000fe2000f8ec03f */
[----:B------:R-:W-:Y:S01]  /*1c90*/  IADD3 R3, -R5, UR8, R0 ;  /* 0x0000000805037c10 */ /* 0x000fe2000fffe100 */
[----:B------:R-:W-:Y:S01]  /*1ca0*/  ULOP3.LUT UR38, UR4, UR38, UR5, 0x96, !UPT ;  /* 0x0000002604267292 */ /* 0x000fe2000f8e9605 */
[----:B------:R-:W-:-:S02]  /*1cb0*/  IMAD.IADD R7, R7, 0x1, R13 ;  /* 0x0000000107077824 */ /* 0x000fc400078e020d */
[----:B------:R-:W-:Y:S02]  /*1cc0*/  IMAD.IADD R4, R12, 0x1, -R59 ;  /* 0x000000010c047824 */ /* 0x000fe400078e0a3b */
[----:B------:R-:W-:Y:S02]  /*1cd0*/  IMAD.MOV.U32 R0, RZ, RZ, -0x1 ;  /* 0xffffffffff007424 */ /* 0x000fe400078e00ff */
[----:B------:R-:W-:Y:S05]  /*1ce0*/  @P0 BRA `(.L_x_28) ;  /* 0x0000001c000c0947 */ /* 0x000fea0003800000 */
[----:B------:R-:W0:Y:S01]  /*1cf0*/  LDC.64 R64, c[0x0][0x5c8] ;  /* 0x00017200ff407b82 */ /* 0x000e220000000a00 */
[----:B-----5:R-:W-:Y:S01]  /*1d00*/  FSETP.NEU.AND P1, PT, R56, RZ, PT ;  /* 0x000000ff3800720b */ /* 0x020fe20003f2d000 */
[----:B------:R-:W-:Y:S01]  /*1d10*/  BSSY B0, `(.L_x_28) ;  /* 0x00001c0000007945 */ /* 0x000fe20003800000 */
[----:B------:R-:W-:-:S04]  /*1d20*/  ISETP.GT.AND P0, PT, R4, RZ, PT ;  /* 0x000000ff0400720c */ /* 0x000fc80003f04270 */
[----:B------:R-:W-:Y:S01]  /*1d30*/  ISETP.GT.AND P4, PT, R3, RZ, P0 ;  /* 0x000000ff0300720c */ /* 0x000fe20000784270 */
[-C--:B0-----:R-:W-:Y:S02]  /*1d40*/  IMAD R12, R11, R64.reuse, RZ ;  /* 0x000000400b0c7224 */ /* 0x081fe400078e02ff */
[----:B------:R-:W-:-:S04]  /*1d50*/  IMAD.WIDE.U32 R58, R71, R64, R6 ;  /* 0x00000040473a7225 */ /* 0x000fc800078e0006 */
[----:B------:R-:W-:-:S04]  /*1d60*/  IMAD R5, R71, R65, R12 ;  /* 0x0000004147057224 */ /* 0x000fc800078e020c */
[----:B------:R-:W-:Y:S01]  /*1d70*/  IMAD.IADD R73, R59, 0x1, R5 ;  /* 0x000000013b497824 */ /* 0x000fe200078e0205 */
[----:B------:R-:W-:Y:S06]  /*1d80*/  @!P1 BRA `(.L_x_29) ;  /* 0x0000001000e09947 */ /* 0x000fec0003800000 */
[----:B------:R-:W0:Y:S01]  /*1d90*/  LDC.64 R66, c[0x0][0x5b8] ;  /* 0x00016e00ff427b82 */ /* 0x000e220000000a00 */
[----:B------:R-:W-:-:S07]  /*1da0*/  ULDC.64 UR4, c[0x0][0x5c0] ;  /* 0x0001700000047ab9 */ /* 0x000fce0000000a00 */
[----:B------:R-:W1:Y:S08]  /*1db0*/  LDC.64 R60, c[0x0][0x5b0] ;  /* 0x00016c00ff3c7b82 */ /* 0x000e700000000a00 */
[----:B------:R-:W2:Y:S01]  /*1dc0*/  LDC.64 R68, c[0x0][0x5a8] ;  /* 0x00016a00ff447b82 */ /* 0x000ea20000000a00 */
[-C--:B0-----:R-:W-:Y:S02]  /*1dd0*/  IMAD R6, R15, R66.reuse, RZ ;  /* 0x000000420f067224 */ /* 0x081fe400078e02ff */
[----:B------:R-:W-:-:S04]  /*1de0*/  IMAD.WIDE.U32 R12, R57, R66, R8 ;  /* 0x00000042390c7225 */ /* 0x000fc800078e0008 */
[----:B------:R-:W-:Y:S02]  /*1df0*/  IMAD R59, R57, R67, R6 ;  /* 0x00000043393b7224 */ /* 0x000fe400078e0206 */
[-C--:B-1----:R-:W-:Y:S02]  /*1e00*/  IMAD R10, R11, R60.reuse, RZ ;  /* 0x0000003c0b0a7224 */ /* 0x082fe400078e02ff */
[----:B------:R-:W-:Y:S02]  /*1e10*/  IMAD.IADD R13, R13, 0x1, R59 ;  /* 0x000000010d0d7824 */ /* 0x000fe400078e023b */
[C---:B------:R-:W-:Y:S02]  /*1e20*/  IMAD R63, R71.reuse, R61, R10 ;  /* 0x0000003d473f7224 */ /* 0x040fe400078e020a */
[----:B------:R-:W-:-:S04]  /*1e30*/  IMAD.WIDE.U32 R6, R71, R60, R12 ;  /* 0x0000003c47067225 */ /* 0x000fc800078e000c */
[----:B------:R-:W-:Y:S01]  /*1e40*/  IMAD.IADD R5, R7, 0x1, R63 ;  /* 0x0000000107057824 */ /* 0x000fe200078e023f */
[----:B--2---:R-:W-:-:S04]  /*1e50*/  LEA R14, P1, R6, R68, 0x2 ;  /* 0x00000044060e7211 */ /* 0x004fc800078210ff */
[----:B------:R-:W-:-:S05]  /*1e60*/  LEA.HI.X R15, R6, R69, R5, 0x2, P1 ;  /* 0x00000045060f7211 */ /* 0x000fca00008f1405 */
[----:B------:R0:W2:Y:S01]  /*1e70*/  @P4 LDG.E.LTC128B R5, desc[UR36][R14.64] ;  /* 0x000000240e054981 */ /* 0x0000a2000c1e1920 */
[----:B------:R-:W-:Y:S01]  /*1e80*/  IMAD.WIDE.U32 R6, R71, R60, R8 ;  /* 0x0000003c47067225 */ /* 0x000fe200078e0008 */
[C---:B------:R-:W-:Y:S01]  /*1e90*/  SHF.L.U64.HI R11, R60.reuse, 0x3, R61 ;  /* 0x000000033c0b7819 */ /* 0x040fe2000001023d */
[----:B------:R-:W-:Y:S01]  /*1ea0*/  BSSY B1, `(.L_x_30) ;  /* 0x0000016000017945 */ /* 0x000fe20003800000 */
[----:B------:R-:W-:Y:S01]  /*1eb0*/  ISETP.GT.AND P0, PT, R3, 0x8, P0 ;  /* 0x000000080300780c */ /* 0x000fe20000704270 */
[----:B------:R-:W-:Y:S02]  /*1ec0*/  IMAD.IADD R7, R63, 0x1, R7 ;  /* 0x000000013f077824 */ /* 0x000fe400078e0207 */
[----:B------:R-:W-:Y:S02]  /*1ed0*/  IMAD.SHL.U32 R10, R60, 0x8, RZ ;  /* 0x000000083c0a7824 */ /* 0x000fe400078e00ff */
[----:B------:R-:W-:-:S04]  /*1ee0*/  IMAD.WIDE.U32 R20, R57, R66, R6 ;  /* 0x0000004239147225 */ /* 0x000fc800078e0006 */
[----:B------:R-:W-:Y:S01]  /*1ef0*/  IMAD.WIDE.U32 R60, R71, R60, R10 ;  /* 0x0000003c473c7225 */ /* 0x000fe200078e000a */
[----:B------:R-:W-:Y:S02]  /*1f00*/  LEA R10, P1, R58, UR4, 0x2 ;  /* 0x000000043a0a7c11 */ /* 0x000fe4000f8210ff */
[----:B------:R-:W-:Y:S01]  /*1f10*/  LEA R6, P3, R20, R68, 0x2 ;  /* 0x0000004414067211 */ /* 0x000fe200078610ff */
[----:B0-----:R-:W-:Y:S01]  /*1f20*/  IMAD.IADD R14, R59, 0x1, R21 ;  /* 0x000000013b0e7824 */ /* 0x001fe200078e0215 */
[----:B------:R-:W-:Y:S01]  /*1f30*/  LEA.HI.X R11, R58, UR5, R73, 0x2, P1 ;  /* 0x000000053a0b7c11 */ /* 0x000fe200088f1449 */
[----:B------:R-:W-:Y:S01]  /*1f40*/  IMAD.IADD R63, R63, 0x1, R61 ;  /* 0x000000013f3f7824 */ /* 0x000fe200078e023d */
[----:B------:R-:W-:Y:S02]  /*1f50*/  ISETP.GT.AND P1, PT, R4, 0x1, PT ;  /* 0x000000010400780c */ /* 0x000fe40003f24270 */
[----:B------:R-:W-:Y:S01]  /*1f60*/  IADD3 R15, P2, R12, R60, RZ ;  /* 0x0000003c0c0f7210 */ /* 0x000fe20007f5e0ff */
[----:B--2---:R-:W-:-:S04]  /*1f70*/  FMUL R7, R5, R56 ;  /* 0x0000003805077220 */ /* 0x004fc80000400000 */
[----:B------:R-:W-:Y:S01]  /*1f80*/  FFMA R21, R24, R23, R7 ;  /* 0x0000001718157223 */ /* 0x000fe20000000007 */
[----:B------:R-:W-:Y:S01]  /*1f90*/  LEA.HI.X R7, R20, R69, R14, 0x2, P3 ;  /* 0x0000004514077211 */ /* 0x000fe200018f140e */
[----:B------:R-:W-:Y:S01]  /*1fa0*/  IMAD.X R20, R63, 0x1, R13, P2 ;  /* 0x000000013f147824 */ /* 0x000fe200010e060d */
[----:B------:R-:W-:Y:S02]  /*1fb0*/  LEA R14, P3, R15, R68, 0x2 ;  /* 0x000000440f0e7211 */ /* 0x000fe400078610ff */
[----:B------:R0:W-:Y:S01]  /*1fc0*/  @P4 STG.E desc[UR36][R10.64], R21 ;  /* 0x000000150a004986 */ /* 0x0001e2000c101924 */
[----:B------:R-:W-:-:S13]  /*1fd0*/  ISETP.GT.AND P4, PT, R3, RZ, P1 ;  /* 0x000000ff0300720c */ /* 0x000fda0000f84270 */
[----:B0-----:R-:W-:Y:S05]  /*1fe0*/  @!P4 BRA `(.L_x_31) ;  /* 0x000000000004c947 */ /* 0x001fea0003800000 */
[----:B------:R0:W5:Y:S02]  /*1ff0*/  LDG.E.LTC128B R5, desc[UR36][R6.64+0x4] ;  /* 0x0000042406057981 */ /* 0x000164000c1e1920 */
.L_x_31:
[----:B------:R-:W-:Y:S05]  /*2000*/  BSYNC B1 ;  /* 0x0000000000017941 */ /* 0x000fea0003800000 */
.L_x_30:
[----:B-----5:R-:W-:Y:S01]  /*2010*/  FMUL R12, R5, R56 ;  /* 0x00000038050c7220 */ /* 0x020fe20000400000 */
[----:B------:R-:W-:-:S03]  /*2020*/  LEA.HI.X R15, R15, R69, R20, 0x2, P3 ;  /* 0x000000450f0f7211 */ /* 0x000fc600018f1414 */
[----:B------:R-:W-:Y:S01]  /*2030*/  FFMA R61, R25, R23, R12 ;  /* 0x00000017193d7223 */ /* 0x000fe2000000000c */
[----:B------:R-:W-:-:S04]  /*2040*/  IMAD.MOV.U32 R25, RZ, RZ, R5 ;  /* 0x000000ffff197224 */ /* 0x000fc800078e0005 */
[----:B------:R1:W-:Y:S04]  /*2050*/  @P4 STG.E desc[UR36][R10.64+0x4], R61 ;  /* 0x0000043d0a004986 */ /* 0x0003e8000c101924 */
[----:B------:R-:W2:Y:S01]  /*2060*/  @P0 LDG.E.LTC128B R25, desc[UR36][R14.64] ;  /* 0x000000240e190981 */ /* 0x000ea2000c1e1920 */
[C---:B------:R-:W-:Y:S01]  /*2070*/  SHF.L.U64.HI R13, R64.reuse, 0x5, R65 ;  /* 0x00000005400d7819 */ /* 0x040fe20000010241 */
[----:B------:R-:W-:Y:S01]  /*2080*/  BSSY B1, `(.L_x_32) ;  /* 0x0000010000017945 */ /* 0x000fe20003800000 */
[----:B------:R-:W-:Y:S02]  /*2090*/  LEA R12, P3, R64, R10, 0x5 ;  /* 0x0000000a400c7211 */ /* 0x000fe400078628ff */
[----:B------:R-:W-:Y:S02]  /*20a0*/  IADD3 R20, P2, R8, R60, RZ ;  /* 0x0000003c08147210 */ /* 0x000fe40007f5e0ff */
[----:B------:R-:W-:Y:S01]  /*20b0*/  ISETP.GT.AND P1, PT, R3, 0x8, P1 ;  /* 0x000000080300780c */ /* 0x000fe20000f24270 */
[----:B------:R-:W-:-:S02]  /*20c0*/  IMAD.X R13, R13, 0x1, R11, P3 ;  /* 0x000000010d0d7824 */ /* 0x000fc400018e060b */
[----:B------:R-:W-:Y:S01]  /*20d0*/  IMAD.X R21, R9, 0x1, R63, P2 ;  /* 0x0000000109157824 */ /* 0x000fe200010e063f */
[----:B------:R-:W-:Y:S01]  /*20e0*/  ISETP.GT.AND P2, PT, R4, 0x8, PT ;  /* 0x000000080400780c */ /* 0x000fe20003f44270 */
[----:B------:R-:W-:-:S04]  /*20f0*/  IMAD.WIDE.U32 R20, R57, R66, R20 ;  /* 0x0000004239147225 */ /* 0x000fc800078e0014 */
[----:B------:R-:W-:Y:S01]  /*2100*/  IMAD.IADD R9, R59, 0x1, R21 ;  /* 0x000000013b097824 */ /* 0x000fe200078e0215 */
[----:B------:R-:W-:-:S04]  /*2110*/  LEA R8, P4, R20, R68, 0x2 ;  /* 0x0000004414087211 */ /* 0x000fc800078810ff */
[----:B------:R-:W-:Y:S01]  /*2120*/  LEA.HI.X R9, R20, R69, R9, 0x2, P4 ;  /* 0x0000004514097211 */ /* 0x000fe200020f1409 */
[----:B--2---:R-:W-:-:S04]  /*2130*/  FMUL R5, R25, R56 ;  /* 0x0000003819057220 */ /* 0x004fc80000400000 */
[----:B------:R-:W-:-:S05]  /*2140*/  FFMA R5, R26, R23, R5 ;  /* 0x000000171a057223 */ /* 0x000fca0000000005 */
[----:B------:R1:W-:Y:S01]  /*2150*/  @P0 STG.E desc[UR36][R12.64], R5 ;  /* 0x000000050c000986 */ /* 0x0003e2000c101924 */
[----:B------:R-:W-:Y:S05]  /*2160*/  @!P1 BRA `(.L_x_33) ;  /* 0x0000000000049947 */ /* 0x000fea0003800000 */
[----:B------:R2:W5:Y:S02]  /*2170*/  LDG.E.LTC128B R25, desc[UR36][R8.64+0x4] ;  /* 0x0000042408197981 */ /* 0x000564000c1e1920 */
.L_x_33:
[----:B------:R-:W-:Y:S05]  /*2180*/  BSYNC B1 ;  /* 0x0000000000017941 */ /* 0x000fea0003800000 */
.L_x_32:
[----:B-----5:R-:W-:Y:S01]  /*2190*/  FMUL R14, R25, R56 ;  /* 0x00000038190e7220 */ /* 0x020fe20000400000 */
[----:B------:R-:W-:Y:S01]  /*21a0*/  ISETP.GT.AND P3, PT, R3, RZ, P2 ;  /* 0x000000ff0300720c */ /* 0x000fe20001764270 */
[----:B------:R-:W-:Y:S01]  /*21b0*/  BSSY B1, `(.L_x_34) ;  /* 0x0000006000017945 */ /* 0x000fe20003800000 */
[----:B------:R-:W-:Y:S01]  /*21c0*/  ISETP.GT.AND P0, PT, R4, 0x9, PT ;  /* 0x000000090400780c */ /* 0x000fe20003f04270 */
[----:B------:R-:W-:-:S05]  /*21d0*/  FFMA R27, R27, R23, R14 ;  /* 0x000000171b1b7223 */ /* 0x000fca000000000e */
[----:B------:R3:W-:Y:S05]  /*21e0*/  @P1 STG.E desc[UR36][R12.64+0x4], R27 ;  /* 0x0000041b0c001986 */ /* 0x0007ea000c101924 */
[----:B------:R-:W-:Y:S05]  /*21f0*/  @!P3 BRA `(.L_x_35) ;  /* 0x000000000004b947 */ /* 0x000fea0003800000 */
[----:B------:R4:W5:Y:S02]  /*2200*/  LDG.E.LTC128B R25, desc[UR36][R6.64+0x20] ;  /* 0x0000202406197981 */ /* 0x000964000c1e1920 */
.L_x_35:
[----:B------:R-:W-:Y:S05]  /*2210*/  BSYNC B1 ;  /* 0x0000000000017941 */ /* 0x000fea0003800000 */
.L_x_34:
[----:B-1---5:R-:W-:Y:S01]  /*2220*/  FMUL R5, R25, R56 ;  /* 0x0000003819057220 */ /* 0x022fe20000400000 */
[----:B------:R-:W-:Y:S01]  /*2230*/  ISETP.GT.AND P1, PT, R3, RZ, P0 ;  /* 0x000000ff0300720c */ /* 0x000fe20000724270 */
[----:B------:R-:W-:Y:S02]  /*2240*/  BSSY B1, `(.L_x_36) ;  /* 0x0000005000017945 */ /* 0x000fe40003800000 */
[----:B------:R-:W-:-:S05]  /*2250*/  FFMA R5, R28, R23, R5 ;  /* 0x000000171c057223 */ /* 0x000fca0000000005 */
[----:B------:R1:W-:Y:S05]  /*2260*/  @P3 STG.E desc[UR36][R10.64+0x20], R5 ;  /* 0x000020050a003986 */ /* 0x0003ea000c101924 */
[----:B------:R-:W-:Y:S05]  /*2270*/  @!P1 BRA `(.L_x_37) ;  /* 0x0000000000049947 */ /* 0x000fea0003800000 */
[----:B------:R0:W5:Y:S02]  /*2280*/  LDG.E.LTC128B R25, desc[UR36][R6.64+0x24] ;  /* 0x0000242406197981 */ /* 0x000164000c1e1920 */
.L_x_37:
[----:B------:R-:W-:Y:S05]  /*2290*/  BSYNC B1 ;  /* 0x0000000000017941 */ /* 0x000fea0003800000 */
.L_x_36:
[----:B-----5:R-:W-:Y:S01]  /*22a0*/  FMUL R14, R25, R56 ;  /* 0x00000038190e7220 */ /* 0x020fe20000400000 */
[----:B------:R-:W-:Y:S01]  /*22b0*/  ISETP.GT.AND P2, PT, R3, 0x8, P2 ;  /* 0x000000080300780c */ /* 0x000fe20001744270 */
[----:B------:R-:W-:Y:S02]  /*22c0*/  BSSY B1, `(.L_x_38) ;  /* 0x0000005000017945 */ /* 0x000fe40003800000 */
[----:B------:R-:W-:-:S05]  /*22d0*/  FFMA R29, R29, R23, R14 ;  /* 0x000000171d1d7223 */ /* 0x000fca000000000e */
[----:B------:R0:W-:Y:S05]  /*22e0*/  @P1 STG.E desc[UR36][R10.64+0x24], R29 ;  /* 0x0000241d0a001986 */ /* 0x0001ea000c101924 */
[----:B------:R-:W-:Y:S05]  /*22f0*/  @!P2 BRA `(.L_x_39) ;  /* 0x000000000004a947 */ /* 0x000fea0003800000 */
[----:B------:R0:W5:Y:S02]  /*2300*/  LDG.E.LTC128B R25, desc[UR36][R8.64+0x20] ;  /* 0x0000202408197981 */ /* 0x000164000c1e1920 */
.L_x_39:
[----:B------:R-:W-:Y:S05]  /*2310*/  BSYNC B1 ;  /* 0x0000000000017941 */ /* 0x000fea0003800000 */
.L_x_38:
[----:B-1---5:R-:W-:Y:S01]  /*2320*/  FMUL R5, R25, R56 ;  /* 0x0000003819057220 */ /* 0x022fe20000400000 */
[----:B------:R-:W-:Y:S01]  /*2330*/  ISETP.GT.AND P0, PT, R3, 0x8, P0 ;  /* 0x000000080300780c */ /* 0x000fe20000704270 */
[----:B------:R-:W-:Y:S01]  /*2340*/  BSSY B1, `(.L_x_40) ;  /* 0x0000006000017945 */ /* 0x000fe20003800000 */
[----:B------:R-:W-:Y:S01]  /*2350*/  ISETP.GT.AND P1, PT, R4, 0x10, PT ;  /* 0x000000100400780c */ /* 0x000fe20003f24270 */
[----:B------:R-:W-:-:S05]  /*2360*/  FFMA R5, R30, R23, R5 ;  /* 0x000000171e057223 */ /* 0x000fca0000000005 */
[----:B------:R1:W-:Y:S05]  /*2370*/  @P2 STG.E desc[UR36][R12.64+0x20], R5 ;  /* 0x000020050c002986 */ /* 0x0003ea000c101924 */
[----:B------:R-:W-:Y:S05]  /*2380*/  @!P0 BRA `(.L_x_41) ;  /* 0x0000000000048947 */ /* 0x000fea0003800000 */
[----:B------:R0:W5:Y:S02]  /*2390*/  LDG.E.LTC128B R25, desc[UR36][R8.64+0x24] ;  /* 0x0000242408197981 */ /* 0x000164000c1e1920 */
.L_x_41:
[----:B------:R-:W-:Y:S05]  /*23a0*/  BSYNC B1 ;  /* 0x0000000000017941 */ /* 0x000fea0003800000 */
.L_x_40:
        /* <DEDUP_REMOVED lines=8> */
.L_x_43:
[----:B------:R-:W-:Y:S05]  /*2430*/  BSYNC B1 ;  /* 0x0000000000017941 */ /* 0x000fea0003800000 */
.L_x_42:
[----:B-1---5:R-:W-:Y:S01]  /*2440*/  FMUL R5, R25, R56 ;  /* 0x0000003819057220 */ /* 0x022fe20000400000 */
[----:B------:R-:W-:Y:S01]  /*2450*/  ISETP.GT.AND P0, PT, R3, RZ, P2 ;  /* 0x000000ff0300720c */ /* 0x000fe20001704270 */
[----:B------:R-:W-:Y:S02]  /*2460*/  BSSY B1, `(.L_x_44) ;  /* 0x0000005000017945 */ /* 0x000fe40003800000 */
[----:B------:R-:W-:-:S05]  /*2470*/  FFMA R5, R32, R23, R5 ;  /* 0x0000001720057223 */ /* 0x000fca0000000005 */
[----:B------:R1:W-:Y:S05]  /*2480*/  @P3 STG.E desc[UR36][R10.64+0x40], R5 ;  /* 0x000040050a003986 */ /* 0x0003ea000c101924 */
[----:B------:R-:W-:Y:S05]  /*2490*/  @!P0 BRA `(.L_x_45) ;  /* 0x0000000000048947 */ /* 0x000fea0003800000 */
[----:B------:R0:W5:Y:S02]  /*24a0*/  LDG.E.LTC128B R25, desc[UR36][R6.64+0x44] ;  /* 0x0000442406197981 */ /* 0x000164000c1e1920 */
.L_x_45:
[----:B------:R-:W-:Y:S05]  /*24b0*/  BSYNC B1 ;  /* 0x0000000000017941 */ /* 0x000fea0003800000 */
.L_x_44:
[----:B-----5:R-:W-:Y:S01]  /*24c0*/  FMUL R14, R25, R56 ;  /* 0x00000038190e7220 */ /* 0x020fe20000400000 */
[----:B------:R-:W-:Y:S01]  /*24d0*/  ISETP.GT.AND P1, PT, R3, 0x8, P1 ;  /* 0x000000080300780c */ /* 0x000fe20000f24270 */
[----:B------:R-:W-:Y:S02]  /*24e0*/  BSSY B1, `(.L_x_46) ;  /* 0x0000005000017945 */ /* 0x000fe40003800000 */
[----:B------:R-:W-:-:S05]  /*24f0*/  FFMA R33, R33, R23, R14 ;  /* 0x0000001721217223 */ /* 0x000fca000000000e */
[----:B------:R0:W-:Y:S05]  /*2500*/  @P0 STG.E desc[UR36][R10.64+0x44], R33 ;  /* 0x000044210a000986 */ /* 0x0001ea000c101924 */
[----:B------:R-:W-:Y:S05]  /*2510*/  @!P1 BRA `(.L_x_47) ;  /* 0x0000000000049947 */ /* 0x000fea0003800000 */
[----:B------:R0:W5:Y:S02]  /*2520*/  LDG.E.LTC128B R25, desc[UR36][R8.64+0x40] ;  /* 0x0000402408197981 */ /* 0x000164000c1e1920 */
.L_x_47:
[----:B------:R-:W-:Y:S05]  /*2530*/  BSYNC B1 ;  /* 0x0000000000017941 */ /* 0x000fea0003800000 */
.L_x_46:
        /* <DEDUP_REMOVED lines=8> */
.L_x_49:
[----:B------:R-:W-:Y:S05]  /*25c0*/  BSYNC B1 ;  /* 0x0000000000017941 */ /* 0x000fea0003800000 */
.L_x_48:
        /* <DEDUP_REMOVED lines=8> */
.L_x_51:
[----:B------:R-:W-:Y:S05]  /*2650*/  BSYNC B1 ;  /* 0x0000000000017941 */ /* 0x000fea0003800000 */
.L_x_50:
[----:B-1---5:R-:W-:Y:S01]  /*2660*/  FMUL R5, R25, R56 ;  /* 0x0000003819057220 */ /* 0x022fe20000400000 */
[----:B------:R-:W-:Y:S01]  /*2670*/  ISETP.GT.AND P2, PT, R3, RZ, P1 ;  /* 0x000000ff0300720c */ /* 0x000fe20000f44270 */
[----:B------:R-:W-:Y:S02]  /*2680*/  BSSY B1, `(.L_x_52) ;  /* 0x0000005000017945 */ /* 0x000fe40003800000 */
[----:B------:R-:W-:-:S05]  /*2690*/  FFMA R5, R36, R23, R5 ;  /* 0x0000001724057223 */ /* 0x000fca0000000005 */
[----:B------:R1:W-:Y:S05]  /*26a0*/  @P3 STG.E desc[UR36][R10.64+0x60], R5 ;  /* 0x000060050a003986 */ /* 0x0003ea000c101924 */
[----:B------:R-:W-:Y:S05]  /*26b0*/  @!P2 BRA `(.L_x_53) ;  /* 0x000000000004a947 */ /* 0x000fea0003800000 */
[----:B------:R0:W5:Y:S02]  /*26c0*/  LDG.E.LTC128B R25, desc[UR36][R6.64+0x64] ;  /* 0x0000642406197981 */ /* 0x000164000c1e1920 */
.L_x_53:
[----:B------:R-:W-:Y:S05]  /*26d0*/  BSYNC B1 ;  /* 0x0000000000017941 */ /* 0x000fea0003800000 */
.L_x_52:
[----:B-----5:R-:W-:Y:S01]  /*26e0*/  FMUL R14, R25, R56 ;  /* 0x00000038190e7220 */ /* 0x020fe20000400000 */
[----:B------:R-:W-:Y:S01]  /*26f0*/  ISETP.GT.AND P0, PT, R3, 0x8, P0 ;  /* 0x000000080300780c */ /* 0x000fe20000704270 */
[----:B------:R-:W-:Y:S02]  /*2700*/  BSSY B1, `(.L_x_54) ;  /* 0x0000005000017945 */ /* 0x000fe40003800000 */
[----:B------:R-:W-:-:S05]  /*2710*/  FFMA R37, R37, R23, R14 ;  /* 0x0000001725257223 */ /* 0x000fca000000000e */
[----:B------:R0:W-:Y:S05]  /*2720*/  @P2 STG.E desc[UR36][R10.64+0x64], R37 ;  /* 0x000064250a002986 */ /* 0x0001ea000c101924 */
[----:B------:R-:W-:Y:S05]  /*2730*/  @!P0 BRA `(.L_x_55) ;  /* 0x0000000000048947 */ /* 0x000fea0003800000 */
[----:B------:R0:W5:Y:S02]  /*2740*/  LDG.E.LTC128B R25, desc[UR36][R8.64+0x60] ;  /* 0x0000602408197981 */ /* 0x000164000c1e1920 */
.L_x_55:
[----:B------:R-:W-:Y:S05]  /*2750*/  BSYNC B1 ;  /* 0x0000000000017941 */ /* 0x000fea0003800000 */
.L_x_54:
        /* <DEDUP_REMOVED lines=8> */
.L_x_57:
[----:B------:R-:W-:Y:S05]  /*27e0*/  BSYNC B1 ;  /* 0x0000000000017941 */ /* 0x000fea0003800000 */
.L_x_56:
        /* <DEDUP_REMOVED lines=8> */
.L_x_59:
[----:B------:R-:W-:Y:S05]  /*2870*/  BSYNC B1 ;  /* 0x0000000000017941 */ /* 0x000fea0003800000 */
.L_x_58:
[----:B-1---5:R-:W-:Y:S01]  /*2880*/  FMUL R5, R25, R56 ;  /* 0x0000003819057220 */ /* 0x022fe20000400000 */
[----:B------:R-:W-:Y:S01]  /*2890*/  ISETP.GT.AND P1, PT, R3, RZ, P0 ;  /* 0x000000ff0300720c */ /* 0x000fe20000724270 */
[----:B------:R-:W-:Y:S02]  /*28a0*/  BSSY B1, `(.L_x_60) ;  /* 0x0000005000017945 */ /* 0x000fe40003800000 */
[----:B------:R-:W-:-:S05]  /*28b0*/  FFMA R5, R40, R23, R5 ;  /* 0x0000001728057223 */ /* 0x000fca0000000005 */
[----:B------:R1:W-:Y:S05]  /*28c0*/  @P3 STG.E desc[UR36][R10.64+0x80], R5 ;  /* 0x000080050a003986 */ /* 0x0003ea000c101924 */
[----:B------:R-:W-:Y:S05]  /*28d0*/  @!P1 BRA `(.L_x_61) ;  /* 0x0000000000049947 */ /* 0x000fea0003800000 */
[----:B------:R0:W5:Y:S02]  /*28e0*/  LDG.E.LTC128B R25, desc[UR36][R6.64+0x84] ;  /* 0x0000842406197981 */ /* 0x000164000c1e1920 */
.L_x_61:
[----:B------:R-:W-:Y:S05]  /*28f0*/  BSYNC B1 ;  /* 0x0000000000017941 */ /* 0x000fea0003800000 */
.L_x_60:
[----:B-----5:R-:W-:Y:S01]  /*2900*/  FMUL R14, R25, R56 ;  /* 0x00000038190e7220 */ /* 0x020fe20000400000 */
[----:B------:R-:W-:Y:S01]  /*2910*/  ISETP.GT.AND P2, PT, R3, 0x8, P2 ;  /* 0x000000080300780c */ /* 0x000fe20001744270 */
[----:B------:R-:W-:Y:S02]  /*2920*/  BSSY B1, `(.L_x_62) ;  /* 0x0000005000017945 */ /* 0x000fe40003800000 */
[----:B------:R-:W-:-:S05]  /*2930*/  FFMA R41, R41, R23, R14 ;  /* 0x0000001729297223 */ /* 0x000fca000000000e */
[----:B------:R0:W-:Y:S05]  /*2940*/  @P1 STG.E desc[UR36][R10.64+0x84], R41 ;  /* 0x000084290a001986 */ /* 0x0001ea000c101924 */
[----:B------:R-:W-:Y:S05]  /*2950*/  @!P2 BRA `(.L_x_63) ;  /* 0x000000000004a947 */ /* 0x000fea0003800000 */
[----:B------:R0:W5:Y:S02]  /*2960*/  LDG.E.LTC128B R25, desc[UR36][R8.64+0x80] ;  /* 0x0000802408197981 */ /* 0x000164000c1e1920 */
.L_x_63:
[----:B------:R-:W-:Y:S05]  /*2970*/  BSYNC B1 ;  /* 0x0000000000017941 */ /* 0x000fea0003800000 */
.L_x_62:
        /* <DEDUP_REMOVED lines=8> */
.L_x_65:
[----:B------:R-:W-:Y:S05]  /*2a00*/  BSYNC B1 ;  /* 0x0000000000017941 */ /* 0x000fea0003800000 */
.L_x_64:
        /* <DEDUP_REMOVED lines=8> */
.L_x_67:
[----:B------:R-:W-:Y:S05]  /*2a90*/  BSYNC B1 ;  /* 0x0000000000017941 */ /* 0x000fea0003800000 */
.L_x_66:
[----:B-1---5:R-:W-:Y:S01]  /*2aa0*/  FMUL R5, R25, R56 ;  /* 0x0000003819057220 */ /* 0x022fe20000400000 */
[----:B------:R-:W-:Y:S01]  /*2ab0*/  ISETP.GT.AND P0, PT, R3, RZ, P2 ;  /* 0x000000ff0300720c */ /* 0x000fe20001704270 */
[----:B------:R-:W-:Y:S02]  /*2ac0*/  BSSY B1, `(.L_x_68) ;  /* 0x0000005000017945 */ /* 0x000fe40003800000 */
[----:B------:R-:W-:-:S05]  /*2ad0*/  FFMA R5, R44, R23, R5 ;  /* 0x000000172c057223 */ /* 0x000fca0000000005 */
[----:B------:R1:W-:Y:S05]  /*2ae0*/  @P3 STG.E desc[UR36][R10.64+0xa0], R5 ;  /* 0x0000a0050a003986 */ /* 0x0003ea000c101924 */
[----:B------:R-:W-:Y:S05]  /*2af0*/  @!P0 BRA `(.L_x_69) ;  /* 0x0000000000048947 */ /* 0x000fea0003800000 */
[----:B------:R0:W5:Y:S02]  /*2b00*/  LDG.E.LTC128B R25, desc[UR36][R6.64+0xa4] ;  /* 0x0000a42406197981 */ /* 0x000164000c1e1920 */
.L_x_69:
[----:B------:R-:W-:Y:S05]  /*2b10*/  BSYNC B1 ;  /* 0x0000000000017941 */ /* 0x000fea0003800000 */
.L_x_68:
[----:B-----5:R-:W-:Y:S01]  /*2b20*/  FMUL R14, R25, R56 ;  /* 0x00000038190e7220 */ /* 0x020fe20000400000 */
[----:B------:R-:W-:Y:S01]  /*2b30*/  ISETP.GT.AND P1, PT, R3, 0x8, P1 ;  /* 0x000000080300780c */ /* 0x000fe20000f24270 */
[----:B------:R-:W-:Y:S02]  /*2b40*/  BSSY B1, `(.L_x_70) ;  /* 0x0000005000017945 */ /* 0x000fe40003800000 */
[----:B------:R-:W-:-:S05]  /*2b50*/  FFMA R45, R45, R23, R14 ;  /* 0x000000172d2d7223 */ /* 0x000fca000000000e */
[----:B------:R0:W-:Y:S05]  /*2b60*/  @P0 STG.E desc[UR36][R10.64+0xa4], R45 ;  /* 0x0000a42d0a000986 */ /* 0x0001ea000c101924 */
[----:B------:R-:W-:Y:S05]  /*2b70*/  @!P1 BRA `(.L_x_71) ;  /* 0x0000000000049947 */ /* 0x000fea0003800000 */
[----:B------:R0:W5:Y:S02]  /*2b80*/  LDG.E.LTC128B R25, desc[UR36][R8.64+0xa0] ;  /* 0x0000a02408197981 */ /* 0x000164000c1e1920 */
.L_x_71:
[----:B------:R-:W-:Y:S05]  /*2b90*/  BSYNC B1 ;  /* 0x0000000000017941 */ /* 0x000fea0003800000 */
.L_x_70:
        /* <DEDUP_REMOVED lines=8> */
.L_x_73:
[----:B------:R-:W-:Y:S05]  /*2c20*/  BSYNC B1 ;  /* 0x0000000000017941 */ /* 0x000fea0003800000 */
.L_x_72:
        /* <DEDUP_REMOVED lines=8> */
.L_x_75:
[----:B------:R-:W-:Y:S05]  /*2cb0*/  BSYNC B1 ;  /* 0x0000000000017941 */ /* 0x000fea0003800000 */
.L_x_74:
[----:B-1---5:R-:W-:Y:S01]  /*2cc0*/  FMUL R5, R25, R56 ;  /* 0x0000003819057220 */ /* 0x022fe20000400000 */
[----:B------:R-:W-:Y:S01]  /*2cd0*/  ISETP.GT.AND P2, PT, R3, RZ, P1 ;  /* 0x000000ff0300720c */ /* 0x000fe20000f44270 */
[----:B------:R-:W-:Y:S02]  /*2ce0*/  BSSY B1, `(.L_x_76) ;  /* 0x0000005000017945 */ /* 0x000fe40003800000 */
[----:B------:R-:W-:-:S05]  /*2cf0*/  FFMA R5, R48, R23, R5 ;  /* 0x0000001730057223 */ /* 0x000fca0000000005 */
[----:B------:R1:W-:Y:S05]  /*2d00*/  @P3 STG.E desc[UR36][R10.64+0xc0], R5 ;  /* 0x0000c0050a003986 */ /* 0x0003ea000c101924 */
[----:B------:R-:W-:Y:S05]  /*2d10*/  @!P2 BRA `(.L_x_77) ;  /* 0x000000000004a947 */ /* 0x000fea0003800000 */
[----:B------:R0:W5:Y:S02]  /*2d20*/  LDG.E.LTC128B R25, desc[UR36][R6.64+0xc4] ;  /* 0x0000c42406197981 */ /* 0x000164000c1e1920 */
.L_x_77:
[----:B------:R-:W-:Y:S05]  /*2d30*/  BSYNC B1 ;  /* 0x0000000000017941 */ /* 0x000fea0003800000 */
.L_x_76:
[----:B-----5:R-:W-:Y:S01]  /*2d40*/  FMUL R14, R25, R56 ;  /* 0x00000038190e7220 */ /* 0x020fe20000400000 */
[----:B------:R-:W-:Y:S01]  /*2d50*/  ISETP.GT.AND P0, PT, R3, 0x8, P0 ;  /* 0x000000080300780c */ /* 0x000fe20000704270 */
[----:B------:R-:W-:Y:S02]  /*2d60*/  BSSY B1, `(.L_x_78) ;  /* 0x0000005000017945 */ /* 0x000fe40003800000 */
[----:B------:R-:W-:-:S05]  /*2d70*/  FFMA R49, R49, R23, R14 ;  /* 0x0000001731317223 */ /* 0x000fca000000000e */
[----:B------:R0:W-:Y:S05]  /*2d80*/  @P2 STG.E desc[UR36][R10.64+0xc4], R49 ;  /* 0x0000c4310a002986 */ /* 0x0001ea000c101924 */
[----:B------:R-:W-:Y:S05]  /*2d90*/  @!P0 BRA `(.L_x_79) ;  /* 0x0000000000048947 */ /* 0x000fea0003800000 */
[----:B------:R0:W5:Y:S02]  /*2da0*/  LDG.E.LTC128B R25, desc[UR36][R8.64+0xc0] ;  /* 0x0000c02408197981 */ /* 0x000164000c1e1920 */
.L_x_79:
[----:B------:R-:W-:Y:S05]  /*2db0*/  BSYNC B1 ;  /* 0x0000000000017941 */ /* 0x000fea0003800000 */
.L_x_78:
        /* <DEDUP_REMOVED lines=8> */
.L_x_81:
[----:B------:R-:W-:Y:S05]  /*2e40*/  BSYNC B1 ;  /* 0x0000000000017941 */ /* 0x000fea0003800000 */
.L_x_80:
[----:B-----5:R-:W-:Y:S01]  /*2e50*/  FMUL R14, R25, R56 ;  /* 0x00000038190e7220 */ /* 0x020fe20000400000 */
[----:B------:R-:W-:Y:S01]  /*2e60*/  ISETP.GT.AND P0, PT, R4, 0x39, PT ;  /* 0x000000390400780c */ /* 0x000fe20003f04270 */
[----:B------:R-:W-:Y:S01]  /*2e70*/  @P1 IMAD.MOV.U32 R4, RZ, RZ, R12 ;  /* 0x000000ffff041224 */ /* 0x000fe200078e000c */
[----:B------:R-:W-:Y:S01]  /*2e80*/  ISETP.GT.AND P3, PT, R3, RZ, P2 ;  /* 0x000000ff0300720c */ /* 0x000fe20001764270 */
[----:B------:R-:W-:Y:S01]  /*2e90*/  FFMA R51, R51, R23, R14 ;  /* 0x0000001733337223 */ /* 0x000fe2000000000e */
[----:B-1----:R-:W-:Y:S01]  /*2ea0*/  @P1 IMAD.MOV.U32 R5, RZ, RZ, R13 ;  /* 0x000000ffff051224 */ /* 0x002fe200078e000d */
[----:B------:R-:W-:Y:S04]  /*2eb0*/  BSSY B1, `(.L_x_82) ;  /* 0x0000004000017945 */ /* 0x000fe80003800000 */
[----:B------:R1:W-:Y:S06]  /*2ec0*/  @P1 STG.E desc[UR36][R4.64+0xc4], R51 ;  /* 0x0000c43304001986 */ /* 0x0003ec000c101924 */
[----:B------:R-:W-:Y:S05]  /*2ed0*/  @!P3 BRA `(.L_x_83) ;  /* 0x000000000004b947 */ /* 0x000fea0003800000 */
[----:B------:R0:W5:Y:S02]  /*2ee0*/  LDG.E.LTC128B R25, desc[UR36][R6.64+0xe0] ;  /* 0x0000e02406197981 */ /* 0x000164000c1e1920 */
.L_x_83:
[----:B------:R-:W-:Y:S05]  /*2ef0*/  BSYNC B1 ;  /* 0x0000000000017941 */ /* 0x000fea0003800000 */
.L_x_82:
[----:B-1---5:R-:W-:Y:S01]  /*2f00*/  FMUL R5, R25, R56 ;  /* 0x0000003819057220 */ /* 0x022fe20000400000 */
[----:B------:R-:W-:Y:S01]  /*2f10*/  @P3 IMAD.MOV.U32 R4, RZ, RZ, R10 ;  /* 0x000000ffff043224 */ /* 0x000fe200078e000a */
[----:B------:R-:W-:Y:S01]  /*2f20*/  ISETP.GT.AND P1, PT, R3, RZ, P0 ;  /* 0x000000ff0300720c */ /* 0x000fe20000724270 */
[----:B------:R-:W-:Y:S01]  /*2f30*/  BSSY B1, `(.L_x_84) ;  /* 0x0000006000017945 */ /* 0x000fe20003800000 */
[----:B------:R-:W-:Y:S01]  /*2f40*/  FFMA R15, R52, R23, R5 ;  /* 0x00000017340f7223 */ /* 0x000fe20000000005 */
[----:B------:R-:W-:-:S05]  /*2f50*/  @P3 IMAD.MOV.U32 R5, RZ, RZ, R11 ;  /* 0x000000ffff053224 */ /* 0x000fca00078e000b */
[----:B------:R1:W-:Y:S05]  /*2f60*/  @P3 STG.E desc[UR36][R4.64+0xe0], R15 ;  /* 0x0000e00f04003986 */ /* 0x0003ea000c101924 */
[----:B------:R-:W-:Y:S05]  /*2f70*/  @!P1 BRA `(.L_x_85) ;  /* 0x0000000000049947 */ /* 0x000fea0003800000 */
[----:B------:R0:W5:Y:S02]  /*2f80*/  LDG.E.LTC128B R25, desc[UR36][R6.64+0xe4] ;  /* 0x0000e42406197981 */ /* 0x000164000c1e1920 */
.L_x_85:
[----:B------:R-:W-:Y:S05]  /*2f90*/  BSYNC B1 ;  /* 0x0000000000017941 */ /* 0x000fea0003800000 */
.L_x_84:
[----:B-1---5:R-:W-:Y:S01]  /*2fa0*/  FMUL R4, R25, R56 ;  /* 0x0000003819047220 */ /* 0x022fe20000400000 */
[----:B------:R-:W-:Y:S01]  /*2fb0*/  ISETP.GT.AND P2, PT, R3, 0x8, P2 ;  /* 0x000000080300780c */ /* 0x000fe20001744270 */
[----:B------:R-:W-:Y:S02]  /*2fc0*/  BSSY B1, `(.L_x_86) ;  /* 0x0000005000017945 */ /* 0x000fe40003800000 */
[----:B------:R-:W-:-:S05]  /*2fd0*/  FFMA R53, R53, R23, R4 ;  /* 0x0000001735357223 */ /* 0x000fca0000000004 */
[----:B------:R1:W-:Y:S05]  /*2fe0*/  @P1 STG.E desc[UR36][R10.64+0xe4], R53 ;  /* 0x0000e4350a001986 */ /* 0x0003ea000c101924 */
[----:B------:R-:W-:Y:S05]  /*2ff0*/  @!P2 BRA `(.L_x_87) ;  /* 0x000000000004a947 */ /* 0x000fea0003800000 */
[----:B------:R0:W5:Y:S02]  /*3000*/  LDG.E.LTC128B R25, desc[UR36][R8.64+0xe0] ;  /* 0x0000e02408197981 */ /* 0x000164000c1e1920 */
.L_x_87:
[----:B------:R-:W-:Y:S05]  /*3010*/  BSYNC B1 ;  /* 0x0000000000017941 */ /* 0x000fea0003800000 */
.L_x_86:
[----:B-----5:R-:W-:Y:S01]  /*3020*/  FMUL R5, R25, R56 ;  /* 0x0000003819057220 */ /* 0x020fe20000400000 */
[----:B------:R-:W-:Y:S01]  /*3030*/  @P2 IMAD.MOV.U32 R4, RZ, RZ, R12 ;  /* 0x000000ffff042224 */ /* 0x000fe200078e000c */
[----:B------:R-:W-:Y:S01]  /*3040*/  ISETP.GT.AND P0, PT, R3, 0x8, P0 ;  /* 0x000000080300780c */ /* 0x000fe20000704270 */
[----:B------:R-:W-:Y:S01]  /*3050*/  BSSY B1, `(.L_x_88) ;  /* 0x0000006000017945 */ /* 0x000fe20003800000 */
[----:B0---4-:R-:W-:Y:S01]  /*3060*/  FFMA R7, R54, R23, R5 ;  /* 0x0000001736077223 */ /* 0x011fe20000000005 */
[----:B------:R-:W-:-:S05]  /*3070*/  @P2 IMAD.MOV.U32 R5, RZ, RZ, R13 ;  /* 0x000000ffff052224 */ /* 0x000fca00078e000d */
[----:B------:R0:W-:Y:S05]  /*3080*/  @P2 STG.E desc[UR36][R4.64+0xe0], R7 ;  /* 0x0000e00704002986 */ /* 0x0001ea000c101924 */
[----:B------:R-:W-:Y:S05]  /*3090*/  @!P0 BRA `(.L_x_89) ;  /* 0x0000000000048947 */ /* 0x000fea0003800000 */
[----:B------:R4:W5:Y:S02]  /*30a0*/  LDG.E.LTC128B R25, desc[UR36][R8.64+0xe4] ;  /* 0x0000e42408197981 */ /* 0x000964000c1e1920 */
.L_x_89:
[----:B------:R-:W-:Y:S05]  /*30b0*/  BSYNC B1 ;  /* 0x0000000000017941 */ /* 0x000fea0003800000 */
.L_x_88:
[----:B0----5:R-:W-:-:S04]  /*30c0*/  FMUL R4, R25, R56 ;  /* 0x0000003819047220 */ /* 0x021fc80000400000 */
[----:B------:R-:W-:Y:S01]  /*30d0*/  FFMA R55, R55, R23, R4 ;  /* 0x0000001737377223 */ /* 0x000fe20000000004 */
[----:B------:R-:W-:Y:S06]  /*30e0*/  @!P0 BRA `(.L_x_90) ;  /* 0x0000000800088947 */ /* 0x000fec0003800000 */
[----:B------:R0:W-:Y:S01]  /*30f0*/  STG.E desc[UR36][R12.64+0xe4], R55 ;  /* 0x0000e4370c007986 */ /* 0x0001e2000c101924 */
[----:B------:R-:W-:Y:S05]  /*3100*/  BRA `(.L_x_90) ;  /* 0x0000000800007947 */ /* 0x000fea0003800000 */
.L_x_29:
[----:B------:R-:W-:Y:S01]  /*3110*/  ISETP.GT.AND P3, PT, R4, 0x1, PT ;  /* 0x000000010400780c */ /* 0x000fe20003f64270 */
[----:B------:R-:W-:Y:S01]  /*3120*/  ULDC.64 UR4, c[0x0][0x5c0] ;  /* 0x0001700000047ab9 */ /* 0x000fe20000000a00 */
[-C--:B------:R-:W-:Y:S01]  /*3130*/  FMUL R5, R24, R23.reuse ;  /* 0x0000001718057220 */ /* 0x080fe20000400000 */
[C---:B------:R-:W-:Y:S01]  /*3140*/  LEA R6, P1, R58.reuse, UR4, 0x2 ;  /* 0x000000043a067c11 */ /* 0x040fe2000f8210ff */
[-C--:B------:R-:W-:Y:S01]  /*3150*/  FMUL R25, R25, R23.reuse ;  /* 0x0000001719197220 */ /* 0x080fe20000400000 */
[----:B------:R-:W-:Y:S01]  /*3160*/  ISETP.GT.AND P2, PT, R3, RZ, P3 ;  /* 0x000000ff0300720c */ /* 0x000fe20001f44270 */
[-C--:B------:R-:W-:Y:S01]  /*3170*/  FMUL R27, R27, R23.reuse ;  /* 0x000000171b1b7220 */ /* 0x080fe20000400000 */
[----:B------:R-:W-:Y:S01]  /*3180*/  LEA.HI.X R7, R58, UR5, R73, 0x2, P1 ;  /* 0x000000053a077c11 */ /* 0x000fe200088f1449 */
[-C--:B------:R-:W-:Y:S01]  /*3190*/  FMUL R11, R28, R23.reuse ;  /* 0x000000171c0b7220 */ /* 0x080fe20000400000 */
[----:B------:R-:W-:Y:S01]  /*31a0*/  ISETP.GT.AND P0, PT, R3, 0x8, P0 ;  /* 0x000000080300780c */ /* 0x000fe20000704270 */
[-C--:B------:R-:W-:Y:S01]  /*31b0*/  FMUL R29, R29, R23.reuse ;  /* 0x000000171d1d7220 */ /* 0x080fe20000400000 */
[C---:B------:R-:W-:Y:S01]  /*31c0*/  SHF.L.U64.HI R65, R64.reuse, 0x5, R65 ;  /* 0x0000000540417819 */ /* 0x040fe20000010241 */
[----:B------:R0:W-:Y:S01]  /*31d0*/  @P4 STG.E desc[UR36][R6.64], R5 ;  /* 0x0000000506004986 */ /* 0x0001e2000c101924 */
[----:B------:R-:W-:Y:S01]  /*31e0*/  LEA R8, P1, R64, R6, 0x5 ;  /* 0x0000000640087211 */ /* 0x000fe200078228ff */
[-C--:B------:R-:W-:Y:S01]  /*31f0*/  FMUL R31, R31, R23.reuse ;  /* 0x000000171f1f7220 */ /* 0x080fe20000400000 */
[C---:B------:R-:W-:Y:S01]  /*3200*/  ISETP.GT.AND P5, PT, R4.reuse, 0x8, PT ;  /* 0x000000080400780c */ /* 0x040fe20003fa4270 */
[-C--:B------:R-:W-:Y:S01]  /*3210*/  FMUL R33, R33, R23.reuse ;  /* 0x0000001721217220 */ /* 0x080fe20000400000 */
[----:B------:R-:W-:Y:S01]  /*3220*/  ISETP.GT.AND P3, PT, R3, 0x8, P3 ;  /* 0x000000080300780c */ /* 0x000fe20001f64270 */
[----:B------:R-:W-:Y:S01]  /*3230*/  @P2 STG.E desc[UR36][R6.64+0x4], R25 ;  /* 0x0000041906002986 */ /* 0x000fe2000c101924 */
[----:B------:R-:W-:Y:S01]  /*3240*/  ISETP.GT.AND P4, PT, R4, 0x9, PT ;  /* 0x000000090400780c */ /* 0x000fe20003f84270 */
[----:B------:R-:W-:Y:S01]  /*3250*/  IMAD.X R9, R65, 0x1, R7, P1 ;  /* 0x0000000141097824 */ /* 0x000fe200008e0607 */
[----:B------:R-:W-:Y:S01]  /*3260*/  ISETP.GT.AND P2, PT, R3, RZ, P5 ;  /* 0x000000ff0300720c */ /* 0x000fe20002f44270 */
[-C--:B------:R-:W-:Y:S01]  /*3270*/  FMUL R35, R35, R23.reuse ;  /* 0x0000001723237220 */ /* 0x080fe20000400000 */
[C---:B------:R-:W-:Y:S01]  /*3280*/  ISETP.GT.AND P1, PT, R3.reuse, RZ, P4 ;  /* 0x000000ff0300720c */ /* 0x040fe20002724270 */
[-C--:B0-----:R-:W-:Y:S01]  /*3290*/  FMUL R5, R26, R23.reuse ;  /* 0x000000171a057220 */ /* 0x081fe20000400000 */
[----:B------:R-:W-:Y:S01]  /*32a0*/  ISETP.GT.AND P4, PT, R3, 0x8, P4 ;  /* 0x000000080300780c */ /* 0x000fe20002784270 */
[-C--:B------:R-:W-:Y:S01]  /*32b0*/  FMUL R37, R37, R23.reuse ;  /* 0x0000001725257220 */ /* 0x080fe20000400000 */
[-C--:B------:R-:W-:Y:S01]  /*32c0*/  FMUL R39, R39, R23.reuse ;  /* 0x0000001727277220 */ /* 0x080fe20000400000 */
[-C--:B------:R-:W-:Y:S01]  /*32d0*/  FMUL R41, R41, R23.reuse ;  /* 0x0000001729297220 */ /* 0x080fe20000400000 */
[----:B------:R0:W-:Y:S01]  /*32e0*/  @P0 STG.E desc[UR36][R8.64], R5 ;  /* 0x0000000508000986 */ /* 0x0001e2000c101924 */
[----:B------:R-:W-:Y:S01]  /*32f0*/  ISETP.GT.AND P0, PT, R3, 0x8, P5 ;  /* 0x000000080300780c */ /* 0x000fe20002f04270 */
[-C--:B------:R-:W-:Y:S01]  /*3300*/  FMUL R43, R43, R23.reuse ;  /* 0x000000172b2b7220 */ /* 0x080fe20000400000 */
[C---:B------:R-:W-:Y:S01]  /*3310*/  ISETP.GT.AND P5, PT, R4.reuse, 0x10, PT ;  /* 0x000000100400780c */ /* 0x040fe20003fa4270 */
[----:B------:R-:W-:Y:S01]  /*3320*/  @P3 STG.E desc[UR36][R8.64+0x4], R27 ;  /* 0x0000041b08003986 */ /* 0x000fe2000c101924 */
[----:B------:R-:W-:Y:S01]  /*3330*/  ISETP.GT.AND P3, PT, R4, 0x11, PT ;  /* 0x000000110400780c */ /* 0x000fe20003f64270 */
[-C--:B------:R-:W-:Y:S01]  /*3340*/  FMUL R45, R45, R23.reuse ;  /* 0x000000172d2d7220 */ /* 0x080fe20000400000 */
[-C--:B------:R-:W-:Y:S01]  /*3350*/  FMUL R47, R47, R23.reuse ;  /* 0x000000172f2f7220 */ /* 0x080fe20000400000 */
[----:B------:R1:W-:Y:S01]  /*3360*/  @P2 STG.E desc[UR36][R6.64+0x20], R11 ;  /* 0x0000200b06002986 */ /* 0x0003e2000c101924 */
[----:B------:R-:W-:Y:S01]  /*3370*/  ISETP.GT.AND P2, PT, R3, RZ, P5 ;  /* 0x000000ff0300720c */ /* 0x000fe20002f44270 */
[-C--:B------:R-:W-:Y:S01]  /*3380*/  FMUL R49, R49, R23.reuse ;  /* 0x0000001731317220 */ /* 0x080fe20000400000 */
[-C--:B------:R-:W-:Y:S01]  /*3390*/  FMUL R51, R51, R23.reuse ;  /* 0x0000001733337220 */ /* 0x080fe20000400000 */
[-C--:B0-----:R-:W-:Y:S01]  /*33a0*/  FMUL R5, R30, R23.reuse ;  /* 0x000000171e057220 */ /* 0x081fe20000400000 */
[----:B------:R-:W-:Y:S01]  /*33b0*/  @P1 STG.E desc[UR36][R6.64+0x24], R29 ;  /* 0x0000241d06001986 */ /* 0x000fe2000c101924 */
[----:B------:R-:W-:Y:S01]  /*33c0*/  ISETP.GT.AND P1, PT, R3, RZ, P3 ;  /* 0x000000ff0300720c */ /* 0x000fe20001f24270 */
[-C--:B------:R-:W-:Y:S01]  /*33d0*/  FMUL R53, R53, R23.reuse ;  /* 0x0000001735357220 */ /* 0x080fe20000400000 */
[C---:B------:R-:W-:Y:S01]  /*33e0*/  ISETP.GT.AND P3, PT, R3.reuse, 0x8, P3 ;  /* 0x000000080300780c */ /* 0x040fe20001f64270 */
[----:B------:R0:W-:Y:S01]  /*33f0*/  @P0 STG.E desc[UR36][R8.64+0x20], R5 ;  /* 0x0000200508000986 */ /* 0x0001e2000c101924 */
[----:B------:R-:W-:Y:S01]  /*3400*/  ISETP.GT.AND P0, PT, R3, 0x8, P5 ;  /* 0x000000080300780c */ /* 0x000fe20002f04270 */
[-C--:B------:R-:W-:Y:S01]  /*3410*/  FMUL R13, R54, R23.reuse ;  /* 0x00000017360d7220 */ /* 0x080fe20000400000 */
[-C--:B-1----:R-:W-:Y:S01]  /*3420*/  FMUL R11, R32, R23.reuse ;  /* 0x00000017200b7220 */ /* 0x082fe20000400000 */
[C---:B------:R-:W-:Y:S01]  /*3430*/  ISETP.GT.AND P5, PT, R4.reuse, 0x18, PT ;  /* 0x000000180400780c */ /* 0x040fe20003fa4270 */
[----:B------:R-:W-:Y:S01]  /*3440*/  @P4 STG.E desc[UR36][R8.64+0x24], R31 ;  /* 0x0000241f08004986 */ /* 0x000fe2000c101924 */
[----:B------:R-:W-:Y:S01]  /*3450*/  ISETP.GT.AND P4, PT, R4, 0x19, PT ;  /* 0x000000190400780c */ /* 0x000fe20003f84270 */
[----:B------:R-:W-:-:S02]  /*3460*/  FMUL R55, R55, R23 ;  /* 0x0000001737377220 */ /* 0x000fc40000400000 */
[----:B------:R1:W-:Y:S01]  /*3470*/  @P2 STG.E desc[UR36][R6.64+0x40], R11 ;  /* 0x0000400b06002986 */ /* 0x0003e2000c101924 */
[C---:B------:R-:W-:Y:S01]  /*3480*/  ISETP.GT.AND P2, PT, R3.reuse, RZ, P5 ;  /* 0x000000ff0300720c */ /* 0x040fe20002f44270 */
[-C--:B0-----:R-:W-:Y:S02]  /*3490*/  FMUL R5, R34, R23.reuse ;  /* 0x0000001722057220 */ /* 0x081fe40000400000 */
[----:B------:R-:W-:Y:S01]  /*34a0*/  @P1 STG.E desc[UR36][R6.64+0x44], R33 ;  /* 0x0000442106001986 */ /* 0x000fe2000c101924 */
[C---:B------:R-:W-:Y:S02]  /*34b0*/  ISETP.GT.AND P1, PT, R3.reuse, RZ, P4 ;  /* 0x000000ff0300720c */ /* 0x040fe40002724270 */
[C---:B------:R-:W-:Y:S01]  /*34c0*/  ISETP.GT.AND P4, PT, R3.reuse, 0x8, P4 ;  /* 0x000000080300780c */ /* 0x040fe20002784270 */
[----:B------:R0:W-:Y:S01]  /*34d0*/  @P0 STG.E desc[UR36][R8.64+0x40], R5 ;  /* 0x0000400508000986 */ /* 0x0001e2000c101924 */
[C---:B------:R-:W-:Y:S02]  /*34e0*/  ISETP.GT.AND P0, PT, R3.reuse, 0x8, P5 ;  /* 0x000000080300780c */ /* 0x040fe40002f04270 */
[----:B------:R-:W-:Y:S01]  /*34f0*/  ISETP.GT.AND P5, PT, R4, 0x20, PT ;  /* 0x000000200400780c */ /* 0x000fe20003fa4270 */
[----:B-1----:R-:W-:Y:S01]  /*3500*/  FMUL R11, R36, R23 ;  /* 0x00000017240b7220 */ /* 0x002fe20000400000 */
[----:B------:R-:W-:Y:S02]  /*3510*/  @P3 STG.E desc[UR36][R8.64+0x44], R35 ;  /* 0x0000442308003986 */ /* 0x000fe4000c101924 */
[----:B------:R-:W-:-:S02]  /*3520*/  ISETP.GT.AND P3, PT, R3, RZ, P5 ;  /* 0x000000ff0300720c */ /* 0x000fc40002f64270 */
[----:B------:R1:W-:Y:S01]  /*3530*/  @P2 STG.E desc[UR36][R6.64+0x60], R11 ;  /* 0x0000600b06002986 */ /* 0x0003e2000c101924 */
[----:B------:R-:W-:Y:S01]  /*3540*/  ISETP.GT.AND P2, PT, R4, 0x21, PT ;  /* 0x000000210400780c */ /* 0x000fe20003f44270 */
[-C--:B0-----:R-:W-:Y:S02]  /*3550*/  FMUL R5, R38, R23.reuse ;  /* 0x0000001726057220 */ /* 0x081fe40000400000 */
[----:B------:R-:W-:Y:S01]  /*3560*/  @P1 STG.E desc[UR36][R6.64+0x64], R37 ;  /* 0x0000642506001986 */ /* 0x000fe2000c101924 */
[C---:B------:R-:W-:Y:S02]  /*3570*/  ISETP.GT.AND P1, PT, R3.reuse, RZ, P2 ;  /* 0x000000ff0300720c */ /* 0x040fe40001724270 */
[C---:B------:R-:W-:Y:S01]  /*3580*/  ISETP.GT.AND P2, PT, R3.reuse, 0x8, P2 ;  /* 0x000000080300780c */ /* 0x040fe20001744270 */
[----:B------:R0:W-:Y:S01]  /*3590*/  @P0 STG.E desc[UR36][R8.64+0x60], R5 ;  /* 0x0000600508000986 */ /* 0x0001e2000c101924 */
[----:B------:R-:W-:Y:S01]  /*35a0*/  ISETP.GT.AND P0, PT, R3, 0x8, P5 ;  /* 0x000000080300780c */ /* 0x000fe20002f04270 */
[----:B-1----:R-:W-:-:S02]  /*35b0*/  FMUL R11, R40, R23 ;  /* 0x00000017280b7220 */ /* 0x002fc40000400000 */
[----:B------:R-:W-:Y:S04]  /*35c0*/  @P4 STG.E desc[UR36][R8.64+0x64], R39 ;  /* 0x0000642708004986 */ /* 0x000fe8000c101924 */
[----:B------:R1:W-:Y:S01]  /*35d0*/  @P3 STG.E desc[UR36][R6.64+0x80], R11 ;  /* 0x0000800b06003986 */ /* 0x0003e2000c101924 */
[----:B------:R-:W-:Y:S01]  /*35e0*/  ISETP.GT.AND P3, PT, R4, 0x28, PT ;  /* 0x000000280400780c */ /* 0x000fe20003f64270 */
[----:B0-----:R-:W-:Y:S02]  /*35f0*/  FMUL R5, R42, R23 ;  /* 0x000000172a057220 */ /* 0x001fe40000400000 */
[----:B------:R-:W-:Y:S01]  /*3600*/  @P1 STG.E desc[UR36][R6.64+0x84], R41 ;  /* 0x0000842906001986 */ /* 0x000fe2000c101924 */
[----:B------:R-:W-:Y:S02]  /*3610*/  ISETP.GT.AND P5, PT, R3, RZ, P3 ;  /* 0x000000ff0300720c */ /* 0x000fe40001fa4270 */
[C---:B------:R-:W-:Y:S01]  /*3620*/  ISETP.GT.AND P1, PT, R4.reuse, 0x29, PT ;  /* 0x000000290400780c */ /* 0x040fe20003f24270 */
[----:B------:R0:W-:Y:S01]  /*3630*/  @P0 STG.E desc[UR36][R8.64+0x80], R5 ;  /* 0x0000800508000986 */ /* 0x0001e2000c101924 */
[----:B------:R-:W-:-:S02]  /*3640*/  ISETP.GT.AND P0, PT, R4, 0x30, PT ;  /* 0x000000300400780c */ /* 0x000fc40003f04270 */
[C---:B------:R-:W-:Y:S01]  /*3650*/  ISETP.GT.AND P4, PT, R3.reuse, RZ, P1 ;  /* 0x000000ff0300720c */ /* 0x040fe20000f84270 */
[-C--:B-1----:R-:W-:Y:S01]  /*3660*/  FMUL R11, R44, R23.reuse ;  /* 0x000000172c0b7220 */ /* 0x082fe20000400000 */
[C---:B------:R-:W-:Y:S01]  /*3670*/  ISETP.GT.AND P3, PT, R3.reuse, 0x8, P3 ;  /* 0x000000080300780c */ /* 0x040fe20001f64270 */
[----:B------:R-:W-:Y:S01]  /*3680*/  @P2 STG.E desc[UR36][R8.64+0x84], R43 ;  /* 0x0000842b08002986 */ /* 0x000fe2000c101924 */
[C---:B------:R-:W-:Y:S02]  /*3690*/  ISETP.GT.AND P1, PT, R3.reuse, 0x8, P1 ;  /* 0x000000080300780c */ /* 0x040fe40000f24270 */
[----:B------:R-:W-:Y:S01]  /*36a0*/  ISETP.GT.AND P2, PT, R4, 0x31, PT ;  /* 0x000000310400780c */ /* 0x000fe20003f44270 */
[----:B------:R1:W-:Y:S01]  /*36b0*/  @P5 STG.E desc[UR36][R6.64+0xa0], R11 ;  /* 0x0000a00b06005986 */ /* 0x0003e2000c101924 */
[C---:B------:R-:W-:Y:S01]  /*36c0*/  ISETP.GT.AND P5, PT, R3.reuse, RZ, P0 ;  /* 0x000000ff0300720c */ /* 0x040fe200007a4270 */
[----:B0-----:R-:W-:Y:S01]  /*36d0*/  FMUL R5, R46, R23 ;  /* 0x000000172e057220 */ /* 0x001fe20000400000 */
[----:B------:R-:W-:-:S03]  /*36e0*/  ISETP.GT.AND P0, PT, R3, 0x8, P0 ;  /* 0x000000080300780c */ /* 0x000fc60000704270 */
[----:B------:R-:W-:Y:S01]  /*36f0*/  @P4 STG.E desc[UR36][R6.64+0xa4], R45 ;  /* 0x0000a42d06004986 */ /* 0x000fe2000c101924 */
[C---:B------:R-:W-:Y:S02]  /*3700*/  ISETP.GT.AND P4, PT, R3.reuse, RZ, P2 ;  /* 0x000000ff0300720c */ /* 0x040fe40001784270 */
[----:B------:R-:W-:Y:S01]  /*3710*/  ISETP.GT.AND P2, PT, R3, 0x8, P2 ;  /* 0x000000080300780c */ /* 0x000fe20001744270 */
[----:B------:R0:W-:Y:S01]  /*3720*/  @P3 STG.E desc[UR36][R8.64+0xa0], R5 ;  /* 0x0000a00508003986 */ /* 0x0001e2000c101924 */
[----:B------:R-:W-:Y:S01]  /*3730*/  ISETP.GT.AND P3, PT, R4, 0x39, PT ;  /* 0x000000390400780c */ /* 0x000fe20003f64270 */
[----:B-1----:R-:W-:Y:S02]  /*3740*/  FMUL R11, R48, R23 ;  /* 0x00000017300b7220 */ /* 0x002fe40000400000 */
[----:B------:R-:W-:Y:S01]  /*3750*/  @P1 STG.E desc[UR36][R8.64+0xa4], R47 ;  /* 0x0000a42f08001986 */ /* 0x000fe2000c101924 */
[----:B------:R-:W-:Y:S01]  /*3760*/  ISETP.GT.AND P1, PT, R4, 0x38, PT ;  /* 0x000000380400780c */ /* 0x000fe20003f24270 */
[----:B------:R-:W-:-:S02]  /*3770*/  @P5 IMAD.MOV.U32 R4, RZ, RZ, R6 ;  /* 0x000000ffff045224 */ /* 0x000fc400078e0006 */
[----:B0-----:R-:W-:-:S05]  /*3780*/  @P5 IMAD.MOV.U32 R5, RZ, RZ, R7 ;  /* 0x000000ffff055224 */ /* 0x001fca00078e0007 */
[----:B------:R0:W-:Y:S01]  /*3790*/  @P5 STG.E desc[UR36][R4.64+0xc0], R11 ;  /* 0x0000c00b04005986 */ /* 0x0001e2000c101924 */
[C---:B------:R-:W-:Y:S02]  /*37a0*/  ISETP.GT.AND P5, PT, R3.reuse, RZ, P3 ;  /* 0x000000ff0300720c */ /* 0x040fe40001fa4270 */
[----:B------:R-:W-:Y:S01]  /*37b0*/  ISETP.GT.AND P3, PT, R3, 0x8, P3 ;  /* 0x000000080300780c */ /* 0x000fe20001f64270 */
[----:B0-----:R-:W-:Y:S02]  /*37c0*/  @P4 IMAD.MOV.U32 R4, RZ, RZ, R6 ;  /* 0x000000ffff044224 */ /* 0x001fe400078e0006 */
[----:B------:R-:W-:Y:S01]  /*37d0*/  FMUL R11, R52, R23 ;  /* 0x00000017340b7220 */ /* 0x000fe20000400000 */
[----:B------:R-:W-:-:S05]  /*37e0*/  @P4 IMAD.MOV.U32 R5, RZ, RZ, R7 ;  /* 0x000000ffff054224 */ /* 0x000fca00078e0007 */
[----:B------:R0:W-:Y:S01]  /*37f0*/  @P4 STG.E desc[UR36][R4.64+0xc4], R49 ;  /* 0x0000c43104004986 */ /* 0x0001e2000c101924 */
[C---:B------:R-:W-:Y:S02]  /*3800*/  ISETP.GT.AND P4, PT, R3.reuse, RZ, P1 ;  /* 0x000000ff0300720c */ /* 0x040fe40000f84270 */
[----:B------:R-:W-:Y:S01]  /*3810*/  ISETP.GT.AND P1, PT, R3, 0x8, P1 ;  /* 0x000000080300780c */ /* 0x000fe20000f24270 */
[----:B------:R-:W-:Y:S01]  /*3820*/  FMUL R3, R50, R23 ;  /* 0x0000001732037220 */ /* 0x000fe20000400000 */
[----:B0-----:R-:W-:Y:S02]  /*3830*/  @P0 IMAD.MOV.U32 R4, RZ, RZ, R8 ;  /* 0x000000ffff040224 */ /* 0x001fe400078e0008 */
[----:B------:R-:W-:-:S05]  /*3840*/  @P0 IMAD.MOV.U32 R5, RZ, RZ, R9 ;  /* 0x000000ffff050224 */ /* 0x000fca00078e0009 */
[----:B------:R0:W-:Y:S02]  /*3850*/  @P0 STG.E desc[UR36][R4.64+0xc0], R3 ;  /* 0x0000c00304000986 */ /* 0x0001e4000c101924 */
[----:B0-----:R-:W-:Y:S02]  /*3860*/  @P2 IMAD.MOV.U32 R4, RZ, RZ, R8 ;  /* 0x000000ffff042224 */ /* 0x001fe400078e0008 */
[----:B------:R-:W-:-:S05]  /*3870*/  @P2 IMAD.MOV.U32 R5, RZ, RZ, R9 ;  /* 0x000000ffff052224 */ /* 0x000fca00078e0009 */
[----:B------:R0:W-:Y:S02]  /*3880*/  @P2 STG.E desc[UR36][R4.64+0xc4], R51 ;  /* 0x0000c43304002986 */ /* 0x0001e4000c101924 */
[----:B0-----:R-:W-:Y:S02]  /*3890*/  @P4 IMAD.MOV.U32 R4, RZ, RZ, R6 ;  /* 0x000000ffff044224 */ /* 0x001fe400078e0006 */
[----:B------:R-:W-:-:S05]  /*38a0*/  @P4 IMAD.MOV.U32 R5, RZ, RZ, R7 ;  /* 0x000000ffff054224 */ /* 0x000fca00078e0007 */
[----:B------:R0:W-:Y:S04]  /*38b0*/  @P4 STG.E desc[UR36][R4.64+0xe0], R11 ;  /* 0x0000e00b04004986 */ /* 0x0001e8000c101924 */
[----:B------:R1:W-:Y:S01]  /*38c0*/  @P5 STG.E desc[UR36][R6.64+0xe4], R53 ;  /* 0x0000e43506005986 */ /* 0x0003e2000c101924 */
[----:B0-----:R-:W-:Y:S02]  /*38d0*/  @P1 IMAD.MOV.U32 R4, RZ, RZ, R8 ;  /* 0x000000ffff041224 */ /* 0x001fe400078e0008 */
[----:B------:R-:W-:-:S05]  /*38e0*/  @P1 IMAD.MOV.U32 R5, RZ, RZ, R9 ;  /* 0x000000ffff051224 */ /* 0x000fca00078e0009 */
[----:B------:R1:W-:Y:S04]  /*38f0*/  @P1 STG.E desc[UR36][R4.64+0xe0], R13 ;  /* 0x0000e00d04001986 */ /* 0x0003e8000c101924 */
[----:B------:R1:W-:Y:S02]  /*3900*/  @P3 STG.E desc[UR36][R8.64+0xe4], R55 ;  /* 0x0000e43708003986 */ /* 0x0003e4000c101924 */
.L_x_90:
[----:B------:R-:W-:Y:S05]  /*3910*/  BSYNC B0 ;  /* 0x0000000000007941 */ /* 0x000fea0003800000 */
.L_x_28:
[----:B------:R-:W-:Y:S01]  /*3920*/  ULDC UR4, c[0x0][0xc] ;  /* 0x0000030000047ab9 */ /* 0x000fe20000000800 */
[----:B------:R-:W-:Y:S01]  /*3930*/  ULDC UR5, c[0x0][0x10] ;  /* 0x0000040000057ab9 */ /* 0x000fe20000000800 */
[----:B------:R-:W2:Y:S01]  /*3940*/  LDC R3, c[0x0][0x14] ;  /* 0x00000500ff037b82 */ /* 0x000ea20000000800 */
[----:B------:R-:W-:Y:S01]  /*3950*/  UIMAD.WIDE.U32 UR4, UR4, UR5, URZ ;  /* 0x00000005040472a5 */ /* 0x000fe2000f8e003f */
[----:B------:R-:W-:Y:S02]  /*3960*/  IMAD.MOV.U32 R59, RZ, RZ, -0x1 ;  /* 0xffffffffff3b7424 */ /* 0x000fe400078e00ff */
[----:B------:R-:W-:-:S03]  /*3970*/  IMAD.MOV.U32 R57, RZ, RZ, -0x1 ;  /* 0xffffffffff397424 */ /* 0x000fc600078e00ff */
[----:B--2---:R-:W-:-:S04]  /*3980*/  IMAD.WIDE.U32 R16, R3, UR4, R16 ;  /* 0x0000000403107c25 */ /* 0x004fc8000f8e0010 */
[----:B------:R-:W-:Y:S01]  /*3990*/  IMAD R3, R3, UR5, RZ ;  /* 0x0000000503037c24 */ /* 0x000fe2000f8e02ff */
[----:B------:R-:W-:Y:S02]  /*39a0*/  ULDC.64 UR4, c[0x0][0x650] ;  /* 0x0001940000047ab9 */ /* 0x000fe40000000a00 */
[----:B------:R-:W-:Y:S01]  /*39b0*/  ISETP.GE.U32.AND P0, PT, R16, UR4, PT ;  /* 0x0000000410007c0c */ /* 0x000fe2000bf06070 */
[--C-:B------:R-:W-:Y:S01]  /*39c0*/  IMAD.IADD R17, R17, 0x1, R3.reuse ;  /* 0x0000000111117824 */ /* 0x100fe200078e0203 */
[----:B------:R-:W-:-:S04]  /*39d0*/  PRMT R3, RZ, 0x7610, R3 ;  /* 0x00007610ff037816 */ /* 0x000fc80000000003 */
[----:B------:R-:W-:-:S13]  /*39e0*/  ISETP.GE.U32.AND.EX P0, PT, R17, UR5, PT, P0 ;  /* 0x0000000511007c0c */ /* 0x000fda000bf06100 */
[----:B------:R-:W-:Y:S05]  /*39f0*/  @P0 BRA `(.L_x_91) ;  /* 0x0000000400640947 */ /* 0x000fea0003800000 */
[----:B0--3--:R-:W0:Y:S01]  /*3a00*/  S2R R12, SR_CTAID.X ;  /* 0x00000000000c7919 */ /* 0x009e220000002500 */
[----:B-1----:R-:W1:Y:S01]  /*3a10*/  LDC.64 R10, c[0x0][0x628] ;  /* 0x00018a00ff0a7b82 */ /* 0x002e620000000a00 */
[----:B------:R-:W-:Y:S01]  /*3a20*/  ULDC UR4, c[0x0][0x150] ;  /* 0x0000540000047ab9 */ /* 0x000fe20000000800 */
[----:B----4-:R-:W-:Y:S01]  /*3a30*/  IMAD.MOV.U32 R8, RZ, RZ, R16 ;  /* 0x000000ffff087224 */ /* 0x010fe200078e0010 */
[----:B------:R-:W2:Y:S01]  /*3a40*/  S2R R24, SR_CTAID.Y ;  /* 0x0000000000187919 */ /* 0x000ea20000002600 */
[----:B------:R-:W-:-:S04]  /*3a50*/  IMAD.MOV.U32 R9, RZ, RZ, R17 ;  /* 0x000000ffff097224 */ /* 0x000fc800078e0011 */
[----:B------:R-:W3:Y:S08]  /*3a60*/  LDC R21, c[0x0][0x144] ;  /* 0x00005100ff157b82 */ /* 0x000ef00000000800 */
[----:B------:R-:W4:Y:S08]  /*3a70*/  LDC R0, c[0x0][0x630] ;  /* 0x00018c00ff007b82 */ /* 0x000f300000000800 */
[----:B------:R-:W2:Y:S01]  /*3a80*/  LDC.64 R14, c[0x0][0x620] ;  /* 0x00018800ff0e7b82 */ /* 0x000ea20000000a00 */
[----:B-1----:R-:W-:-:S04]  /*3a90*/  ISETP.NE.U32.AND P0, PT, R10, RZ, PT ;  /* 0x000000ff0a00720c */ /* 0x002fc80003f05070 */
[----:B------:R-:W-:Y:S02]  /*3aa0*/  ISETP.NE.AND.EX P0, PT, R11, RZ, PT, P0 ;  /* 0x000000ff0b00720c */ /* 0x000fe40003f05300 */
[----:B0-----:R-:W-:-:S05]  /*3ab0*/  I2FP.F32.U32 R3, R12 ;  /* 0x0000000c00037245 */ /* 0x001fca0000201000 */
[----:B------:R-:W-:-:S04]  /*3ac0*/  FMUL R3, R3, UR4 ;  /* 0x0000000403037c20 */ /* 0x000fc80008400000 */
[----:B------:R0:W1:Y:S02]  /*3ad0*/  F2I.U32.TRUNC.NTZ R20, R3 ;  /* 0x0000000300147305 */ /* 0x000064000020f000 */
[----:B---34-:R-:W-:Y:S05]  /*3ae0*/  @!P0 BRA `(.L_x_92) ;  /* 0x0000000000288947 */ /* 0x018fea0003800000 */
[----:B0-----:R-:W0:Y:S02]  /*3af0*/  LDC R3, c[0x0][0x634] ;  /* 0x00018d00ff037b82 */ /* 0x001e240000000800 */
[----:B0-----:R-:W-:-:S04]  /*3b00*/  IADD3 R3, P0, R16, R3, RZ ;  /* 0x0000000310037210 */ /* 0x001fc80007f1e0ff */
[----:B------:R-:W-:-:S05]  /*3b10*/  IADD3.X R13, RZ, R17, RZ, P0, !PT ;  /* 0x00000011ff0d7210 */ /* 0x000fca00007fe4ff */
[----:B------:R-:W-:-:S04]  /*3b20*/  IMAD.WIDE.U32 R4, R13, R10, RZ ;  /* 0x0000000a0d047225 */ /* 0x000fc800078e00ff */
[----:B------:R-:W-:-:S04]  /*3b30*/  IMAD.WIDE.U32 R6, P0, R3, R11, R4 ;  /* 0x0000000b03067225 */ /* 0x000fc80007800004 */
[----:B------:R-:W-:-:S04]  /*3b40*/  IMAD.WIDE.U32 R4, R3, R10, RZ ;  /* 0x0000000a03047225 */ /* 0x000fc800078e00ff */
[----:B------:R-:W-:Y:S01]  /*3b50*/  IMAD.X R9, RZ, RZ, RZ, P0 ;  /* 0x000000ffff097224 */ /* 0x000fe200000e06ff */
[----:B------:R-:W-:Y:S01]  /*3b60*/  IADD3 RZ, P0, R5, R6, RZ ;  /* 0x0000000605ff7210 */ /* 0x000fe20007f1e0ff */
[----:B------:R-:W-:-:S04]  /*3b70*/  IMAD.MOV.U32 R8, RZ, RZ, R7 ;  /* 0x000000ffff087224 */ /* 0x000fc800078e0007 */
[----:B------:R-:W-:-:S08]  /*3b80*/  IMAD.WIDE.U32.X R8, R13, R11, R8, P0 ;  /* 0x0000000b0d087225 */ /* 0x000fd000000e0408 */
.L_x_92:
[----:B------:R-:W3:Y:S01]  /*3b90*/  LDC.64 R28, c[0x0][0x640] ;  /* 0x00019000ff1c7b82 */ /* 0x000ee20000000a00 */
[-CC-:B------:R-:W-:Y:S01]  /*3ba0*/  SHF.R.U64 R57, R8, R0.reuse, R9.reuse ;  /* 0x0000000008397219 */ /* 0x180fe20000001209 */
[----:B-1----:R-:W-:Y:S01]  /*3bb0*/  IMAD.MOV R20, RZ, RZ, -R20 ;  /* 0x000000ffff147224 */ /* 0x002fe200078e0a14 */
[----:B------:R-:W-:Y:S01]  /*3bc0*/  SHF.R.U32.HI R0, RZ, R0, R9 ;  /* 0x00000000ff007219 */ /* 0x000fe20000011609 */
[----:B------:R-:W-:Y:S01]  /*3bd0*/  ULDC UR4, c[0x0][0x154] ;  /* 0x0000550000047ab9 */ /* 0x000fe20000000800 */
[----:B0-----:R-:W-:Y:S01]  /*3be0*/  IADD3 R3, P0, RZ, -R57, RZ ;  /* 0x80000039ff037210 */ /* 0x001fe20007f1e0ff */
[----:B------:R-:W-:Y:S02]  /*3bf0*/  IMAD R21, R21, R20, R12 ;  /* 0x0000001415157224 */ /* 0x000fe400078e020c */
[----:B------:R-:W0:Y:S01]  /*3c00*/  LDC R6, c[0x0][0x618] ;  /* 0x00018600ff067b82 */ /* 0x000e220000000800 */
[----:B------:R-:W-:Y:S02]  /*3c10*/  IMAD.MOV.U32 R7, RZ, RZ, 0x1 ;  /* 0x00000001ff077424 */ /* 0x000fe400078e00ff */
[----:B------:R-:W-:-:S04]  /*3c20*/  IMAD.X R5, RZ, RZ, ~R0, P0 ;  /* 0x000000ffff057224 */ /* 0x000fc800000e0e00 */
[-C--:B--2---:R-:W-:Y:S01]  /*3c30*/  IMAD R0, R5, R14.reuse, RZ ;  /* 0x0000000e05007224 */ /* 0x084fe200078e02ff */
[----:B------:R-:W1:Y:S01]  /*3c40*/  LDC R8, c[0x0][0x608] ;  /* 0x00018200ff087b82 */ /* 0x000e620000000800 */
[----:B------:R-:W-:-:S04]  /*3c50*/  IMAD.WIDE.U32 R4, R3, R14, R16 ;  /* 0x0000000e03047225 */ /* 0x000fc800078e0010 */
[----:B------:R-:W-:Y:S01]  /*3c60*/  IMAD R3, R3, R15, R0 ;  /* 0x0000000f03037224 */ /* 0x000fe200078e0200 */
[----:B------:R-:W-:Y:S02]  /*3c70*/  I2FP.F32.U32 R0, R24 ;  /* 0x0000001800007245 */ /* 0x000fe40000201000 */
[----:B------:R-:W2:Y:S01]  /*3c80*/  LDC R26, c[0x0][0x658] ;  /* 0x00019600ff1a7b82 */ /* 0x000ea20000000800 */
[----:B------:R-:W-:Y:S01]  /*3c90*/  IMAD.IADD R3, R5, 0x1, R3 ;  /* 0x0000000105037824 */ /* 0x000fe200078e0203 */
[----:B---3--:R-:W-:Y:S01]  /*3ca0*/  ISETP.NE.U32.AND P0, PT, R28, RZ, PT ;  /* 0x000000ff1c00720c */ /* 0x008fe20003f05070 */
[----:B------:R-:W-:Y:S01]  /*3cb0*/  FMUL R0, R0, UR4 ;  /* 0x0000000400007c20 */ /* 0x000fe20008400000 */
[----:B------:R-:W-:Y:S02]  /*3cc0*/  IMAD.MOV.U32 R5, RZ, RZ, -0x1 ;  /* 0xffffffffff057424 */ /* 0x000fe400078e00ff */
[----:B------:R-:W-:Y:S01]  /*3cd0*/  ISETP.NE.AND.EX P0, PT, R29, RZ, PT, P0 ;  /* 0x000000ff1d00720c */ /* 0x000fe20003f05300 */
[----:B------:R3:W4:Y:S01]  /*3ce0*/  F2I.U32.TRUNC.NTZ R13, R0 ;  /* 0x00000000000d7305 */ /* 0x000722000020f000 */
[----:B------:R-:W3:Y:S01]  /*3cf0*/  LDC R15, c[0x0][0x148] ;  /* 0x00005200ff0f7b82 */ /* 0x000ee20000000800 */
[----:B0-----:R-:W-:-:S02]  /*3d00*/  SHF.R.U64 R12, R4, R6, R3 ;  /* 0x00000006040c7219 */ /* 0x001fc40000001203 */
[----:B------:R-:W-:-:S05]  /*3d10*/  SHF.R.U32.HI R3, RZ, R6, R3 ;  /* 0x00000006ff037219 */ /* 0x000fca0000011603 */
[----:B------:R-:W0:Y:S01]  /*3d20*/  LDC R20, c[0x0][0x600] ;  /* 0x00018000ff147b82 */ /* 0x000e220000000800 */
[-CC-:B-1----:R-:W-:Y:S02]  /*3d30*/  SHF.R.U64 R10, R12, R8.reuse, R3.reuse ;  /* 0x000000080c0a7219 */ /* 0x182fe40000001203 */
[----:B------:R-:W-:-:S05]  /*3d40*/  SHF.R.U32.HI R3, RZ, R8, R3 ;  /* 0x00000008ff037219 */ /* 0x000fca0000011603 */
[----:B------:R-:W1:Y:S01]  /*3d50*/  LDC R27, c[0x0][0x648] ;  /* 0x00019200ff1b7b82 */ /* 0x000e620000000800 */
[-C--:B--2---:R-:W-:Y:S02]  /*3d60*/  SHF.L.U32 R4, R5, R26.reuse, RZ ;  /* 0x0000001a05047219 */ /* 0x084fe400000006ff */
[-CC-:B------:R-:W-:Y:S02]  /*3d70*/  SHF.R.U64 R14, R10, R26.reuse, R3.reuse ;  /* 0x0000001a0a0e7219 */ /* 0x180fe40000001203 */
[----:B------:R-:W-:Y:S02]  /*3d80*/  SHF.R.U32.HI R5, RZ, R26, R3 ;  /* 0x0000001aff057219 */ /* 0x000fe40000011603 */
[----:B------:R-:W-:Y:S01]  /*3d90*/  LOP3.LUT R25, RZ, R4, RZ, 0x33, !PT ;  /* 0x00000004ff197212 */ /* 0x000fe200078e33ff */
[----:B------:R-:W2:Y:S01]  /*3da0*/  LDC R30, c[0x0][0x638] ;  /* 0x00018e00ff1e7b82 */ /* 0x000ea20000000800 */
[----:B------:R-:W-:Y:S01]  /*3db0*/  SHF.L.U32 R26, R7, R26, RZ ;  /* 0x0000001a071a7219 */ /* 0x000fe200000006ff */
[----:B------:R-:W-:-:S06]  /*3dc0*/  IMAD.MOV.U32 R4, RZ, RZ, R14 ;  /* 0x000000ffff047224 */ /* 0x000fcc00078e000e */
[----:B------:R-:W0:Y:S01]  /*3dd0*/  LDC R31, c[0x0][0x610] ;  /* 0x00018400ff1f7b82 */ /* 0x000e220000000800 */
[----:B----4-:R-:W-:Y:S05]  /*3de0*/  @!P0 BRA `(.L_x_93) ;  /* 0x0000000000288947 */ /* 0x010fea0003800000 */
[----:B------:R-:W4:Y:S02]  /*3df0*/  LDC R3, c[0x0][0x64c] ;  /* 0x00019300ff037b82 */ /* 0x000f240000000800 */
[----:B----4-:R-:W-:-:S05]  /*3e00*/  IADD3 R3, P0, R14, R3, RZ ;  /* 0x000000030e037210 */ /* 0x010fca0007f1e0ff */
        /* <DEDUP_REMOVED lines=8> */
.L_x_93:
[----:B------:R-:W-:Y:S01]  /*3e90*/  ISETP.NE.AND P0, PT, R2, 0x1, PT ;  /* 0x000000010200780c */ /* 0x000fe20003f05270 */
[----:B0-----:R-:W-:Y:S01]  /*3ea0*/  VIADD R7, R20, 0xffffffff ;  /* 0xffffffff14077836 */ /* 0x001fe20000000000 */
[----:B-1-3--:R-:W-:Y:S01]  /*3eb0*/  SHF.R.U64 R0, R4, R27, R5 ;  /* 0x0000001b04007219 */ /* 0x00afe20000001205 */
[----:B------:R-:W-:Y:S01]  /*3ec0*/  IMAD.MOV R13, RZ, RZ, -R13 ;  /* 0x000000ffff0d7224 */ /* 0x000fe200078e0a0d */
[----:B------:R-:W-:Y:S01]  /*3ed0*/  LOP3.LUT R5, R10, R25, RZ, 0xc0, !PT ;  /* 0x000000190a057212 */ /* 0x000fe200078ec0ff */
[----:B------:R-:W-:Y:S01]  /*3ee0*/  IMAD.MOV.U32 R4, RZ, RZ, 0x1 ;  /* 0x00000001ff047424 */ /* 0x000fe200078e00ff */
[----:B------:R-:W-:Y:S01]  /*3ef0*/  LOP3.LUT R12, R12, R7, RZ, 0xc0, !PT ;  /* 0x000000070c0c7212 */ /* 0x000fe200078ec0ff */
[----:B------:R-:W-:Y:S02]  /*3f00*/  IMAD.MOV R3, RZ, RZ, -R0 ;  /* 0x000000ffff037224 */ /* 0x000fe400078e0a00 */
[----:B------:R-:W-:Y:S02]  /*3f10*/  IMAD R0, R26, R0, R5 ;  /* 0x000000001a007224 */ /* 0x000fe400078e0205 */
[----:B--2---:R-:W-:-:S02]  /*3f20*/  IMAD R3, R3, R30, R14 ;  /* 0x0000001e03037224 */ /* 0x004fc400078e020e */
[----:B------:R-:W-:Y:S02]  /*3f30*/  @P0 IMAD R21, R15, R13, R24 ;  /* 0x0000000d0f150224 */ /* 0x000fe400078e0218 */
[----:B------:R-:W-:Y:S01]  /*3f40*/  IMAD R5, R3, R20, R12 ;  /* 0x0000001403057224 */ /* 0x000fe200078e020c */
[----:B------:R-:W-:Y:S01]  /*3f50*/  PRMT R3, R4, 0x7610, R3 ;  /* 0x0000761004037816 */ /* 0x000fe20000000003 */
[----:B------:R-:W-:-:S05]  /*3f60*/  IMAD R0, R0, R31, R21 ;  /* 0x0000001f00007224 */ /* 0x000fca00078e0215 */
[----:B------:R-:W-:Y:S02]  /*3f70*/  SEL R59, R5, R0, !P0 ;  /* 0x00000000053b7207 */ /* 0x000fe40004000000 */
[----:B------:R-:W-:-:S07]  /*3f80*/  SEL R0, R0, R5, !P0 ;  /* 0x0000000500007207 */ /* 0x000fce0004000000 */
.L_x_91:
[----:B------:R-:W-:Y:S01]  /*3f90*/  LOP3.LUT P0, RZ, R3, 0xff, RZ, 0xc0, !PT ;  /* 0x000000ff03ff7812 */ /* 0x000fe2000780c0ff */
[----:B------:R-:W-:-:S12]  /*3fa0*/  IMAD.MOV.U32 R58, RZ, RZ, R0 ;  /* 0x000000ffff3a7224 */ /* 0x000fd800078e0000 */
[----:B------:R-:W-:Y:S05]  /*3fb0*/  @P0 BRA `(.L_x_94) ;  /* 0xffffffcc00dc0947 */ /* 0x000fea000383ffff */
[----:B------:R-:W-:Y:S05]  /*3fc0*/  EXIT ;  /* 0x000000000000794d */ /* 0x000fea0003800000 */
.L_x_3:
[----:B0-----:R-:W-:Y:S01]  /*3fd0*/  ULDC.64 UR4, c[0x0][0x650] ;  /* 0x0001940000047ab9 */ /* 0x001fe20000000a00 */
        /* <DEDUP_REMOVED lines=25> */
.L_x_96:
[--C-:B------:R-:W-:Y:S01]  /*4170*/  SHF.R.U64 R12, R10, R14, R11.reuse ;  /* 0x0000000e0a0c7219 */ /* 0x100fe2000000120b */
[----:B------:R-:W0:Y:S01]  /*4180*/  LDC R22, c[0x0][0x618] ;  /* 0x00018600ff167b82 */ /* 0x000e220000000800 */
[----:B------:R-:W-:Y:S01]  /*4190*/  I2FP.F32.U32 R6, R4 ;  /* 0x0000000400067245 */ /* 0x000fe20000201000 */
[----:B------:R-:W-:Y:S01]  /*41a0*/  ULDC UR4, c[0x0][0x150] ;  /* 0x0000540000047ab9 */ /* 0x000fe20000000800 */
[----:B------:R-:W-:Y:S02]  /*41b0*/  SHF.R.U32.HI R5, RZ, R14, R11 ;  /* 0x0000000eff057219 */ /* 0x000fe4000001160b */
[----:B------:R-:W-:Y:S01]  /*41c0*/  IADD3 R9, P0, RZ, -R12, RZ ;  /* 0x8000000cff097210 */ /* 0x000fe20007f1e0ff */
[----:B------:R-:W-:Y:S01]  /*41d0*/  FMUL R11, R6, UR4 ;  /* 0x00000004060b7c20 */ /* 0x000fe20008400000 */
[----:B------:R-:W-:Y:S01]  /*41e0*/  ULDC UR4, c[0x0][0x154] ;  /* 0x0000550000047ab9 */ /* 0x000fe20000000800 */
[----:B------:R-:W1:Y:S02]  /*41f0*/  LDC.64 R24, c[0x0][0x640] ;  /* 0x00019000ff187b82 */ /* 0x000e640000000a00 */
[----:B------:R-:W-:-:S02]  /*4200*/  IMAD.X R5, RZ, RZ, ~R5, P0 ;  /* 0x000000ffff057224 */ /* 0x000fc400000e0e05 */
[----:B------:R-:W2:Y:S01]  /*4210*/  F2I.U32.TRUNC.NTZ R11, R11 ;  /* 0x0000000b000b7305 */ /* 0x000ea2000020f000 */
[----:B------:R-:W-:-:S03]  /*4220*/  IMAD.WIDE.U32 R6, R9, R20, R16 ;  /* 0x0000001409067225 */ /* 0x000fc600078e0010 */
[----:B------:R-:W3:Y:S01]  /*4230*/  LDC R13, c[0x0][0x144] ;  /* 0x00005100ff0d7b82 */ /* 0x000ee20000000800 */
[----:B------:R-:W-:-:S04]  /*4240*/  IMAD R8, R5, R20, RZ ;  /* 0x0000001405087224 */ /* 0x000fc800078e02ff */
[----:B------:R-:W-:Y:S02]  /*4250*/  IMAD R5, R9, R21, R8 ;  /* 0x0000001509057224 */ /* 0x000fe400078e0208 */
[----:B------:R-:W-:Y:S01]  /*4260*/  IMAD.MOV.U32 R8, RZ, RZ, -0x1 ;  /* 0xffffffffff087424 */ /* 0x000fe200078e00ff */
[----:B------:R-:W4:Y:S01]  /*4270*/  LDC R14, c[0x0][0x608] ;  /* 0x00018200ff0e7b82 */ /* 0x000f220000000800 */
[----:B------:R-:W-:Y:S01]  /*4280*/  IMAD.IADD R5, R7, 0x1, R5 ;  /* 0x0000000107057824 */ /* 0x000fe200078e0205 */
[----:B------:R-:W-:-:S04]  /*4290*/  I2FP.F32.U32 R7, R3 ;  /* 0x0000000300077245 */ /* 0x000fc80000201000 */
[-C--:B0-----:R-:W-:Y:S01]  /*42a0*/  SHF.R.U64 R10, R6, R22.reuse, R5 ;  /* 0x00000016060a7219 */ /* 0x081fe20000001205 */
[----:B--2---:R-:W-:Y:S01]  /*42b0*/  IMAD.MOV R6, RZ, RZ, -R11 ;  /* 0x000000ffff067224 */ /* 0x004fe200078e0a0b */
[----:B------:R-:W0:Y:S01]  /*42c0*/  LDC R9, c[0x0][0x658] ;  /* 0x00019600ff097b82 */ /* 0x000e220000000800 */
[----:B-1----:R-:W-:Y:S01]  /*42d0*/  ISETP.NE.U32.AND P0, PT, R24, RZ, PT ;  /* 0x000000ff1800720c */ /* 0x002fe20003f05070 */
[----:B------:R-:W-:Y:S01]  /*42e0*/  FMUL R7, R7, UR4 ;  /* 0x0000000407077c20 */ /* 0x000fe20008400000 */
[----:B------:R-:W-:Y:S02]  /*42f0*/  SHF.R.U32.HI R5, RZ, R22, R5 ;  /* 0x00000016ff057219 */ /* 0x000fe40000011605 */
[----:B------:R-:W-:-:S03]  /*4300*/  ISETP.NE.AND.EX P0, PT, R25, RZ, PT, P0 ;  /* 0x000000ff1900720c */ /* 0x000fc60003f05300 */
[----:B------:R-:W1:Y:S01]  /*4310*/  LDC R20, c[0x0][0x148] ;  /* 0x00005200ff147b82 */ /* 0x000e620000000800 */
[----:B---3--:R-:W-:Y:S02]  /*4320*/  IMAD R23, R13, R6, R4 ;  /* 0x000000060d177224 */ /* 0x008fe400078e0204 */
[----:B------:R-:W-:-:S05]  /*4330*/  IMAD.MOV.U32 R6, RZ, RZ, 0x1 ;  /* 0x00000001ff067424 */ /* 0x000fca00078e00ff */
[----:B------:R-:W2:Y:S01]  /*4340*/  LDC R21, c[0x0][0x600] ;  /* 0x00018000ff157b82 */ /* 0x000ea20000000800 */
[-CC-:B----4-:R-:W-:Y:S02]  /*4350*/  SHF.R.U64 R13, R10, R14.reuse, R5.reuse ;  /* 0x0000000e0a0d7219 */ /* 0x190fe40000001205 */
[----:B------:R-:W-:Y:S02]  /*4360*/  SHF.R.U32.HI R4, RZ, R14, R5 ;  /* 0x0000000eff047219 */ /* 0x000fe40000011605 */
[----:B------:R3:W4:Y:S03]  /*4370*/  F2I.U32.TRUNC.NTZ R14, R7 ;  /* 0x00000007000e7305 */ /* 0x000726000020f000 */
[----:B------:R-:W1:Y:S01]  /*4380*/  LDC R26, c[0x0][0x648] ;  /* 0x00019200ff1a7b82 */ /* 0x000e620000000800 */
[-C--:B0-----:R-:W-:Y:S02]  /*4390*/  SHF.R.U64 R15, R13, R9.reuse, R4 ;  /* 0x000000090d0f7219 */ /* 0x081fe40000001204 */
[----:B------:R-:W-:-:S02]  /*43a0*/  SHF.L.U32 R8, R8, R9, RZ ;  /* 0x0000000908087219 */ /* 0x000fc400000006ff */
[-C--:B------:R-:W-:Y:S01]  /*43b0*/  SHF.R.U32.HI R5, RZ, R9.reuse, R4 ;  /* 0x00000009ff057219 */ /* 0x080fe20000011604 */
[----:B------:R-:W-:Y:S01]  /*43c0*/  IMAD.MOV.U32 R4, RZ, RZ, R15 ;  /* 0x000000ffff047224 */ /* 0x000fe200078e000f */
[----:B------:R-:W-:Y:S01]  /*43d0*/  SHF.L.U32 R22, R6, R9, RZ ;  /* 0x0000000906167219 */ /* 0x000fe200000006ff */
[----:B------:R-:W0:Y:S01]  /*43e0*/  LDC R27, c[0x0][0x638] ;  /* 0x00018e00ff1b7b82 */ /* 0x000e220000000800 */
[----:B------:R-:W-:-:S07]  /*43f0*/  LOP3.LUT R28, RZ, R8, RZ, 0x33, !PT ;  /* 0x00000008ff1c7212 */ /* 0x000fce00078e33ff */
        /* <DEDUP_REMOVED lines=12> */
.L_x_97:
[----:B------:R-:W-:Y:S01]  /*44c0*/  ISETP.NE.AND P0, PT, R2, 0x1, PT ;  /* 0x000000010200780c */ /* 0x000fe20003f05270 */
[----:B--2---:R-:W-:Y:S01]  /*44d0*/  VIADD R7, R21, 0xffffffff ;  /* 0xffffffff15077836 */ /* 0x004fe20000000000 */
[----:B-1----:R-:W-:Y:S01]  /*44e0*/  SHF.R.U64 R5, R4, R26, R5 ;  /* 0x0000001a04057219 */ /* 0x002fe20000001205 */
[----:B------:R-:W-:Y:S01]  /*44f0*/  IMAD.MOV R14, RZ, RZ, -R14 ;  /* 0x000000ffff0e7224 */ /* 0x000fe200078e0a0e */
[----:B------:R-:W-:Y:S01]  /*4500*/  LOP3.LUT R4, R13, R28, RZ, 0xc0, !PT ;  /* 0x0000001c0d047212 */ /* 0x000fe200078ec0ff */
[----:B------:R-:W-:Y:S01]  /*4510*/  IMAD.MOV.U32 R8, RZ, RZ, R12 ;  /* 0x000000ffff087224 */ /* 0x000fe200078e000c */
[----:B------:R-:W-:Y:S01]  /*4520*/  LOP3.LUT R10, R10, R7, RZ, 0xc0, !PT ;  /* 0x000000070a0a7212 */ /* 0x000fe200078ec0ff */
[----:B------:R-:W-:Y:S02]  /*4530*/  IMAD.MOV R6, RZ, RZ, -R5 ;  /* 0x000000ffff067224 */ /* 0x000fe400078e0a05 */
[----:B------:R-:W-:-:S04]  /*4540*/  IMAD R4, R22, R5, R4 ;  /* 0x0000000516047224 */ /* 0x000fc800078e0204 */
[----:B------:R-:W-:Y:S02]  /*4550*/  @P0 IMAD R23, R20, R14, R3 ;  /* 0x0000000e14170224 */ /* 0x000fe400078e0203 */
[----:B0-----:R-:W-:Y:S02]  /*4560*/  IMAD R3, R6, R27, R15 ;  /* 0x0000001b06037224 */ /* 0x001fe400078e020f */
[----:B------:R-:W-:Y:S02]  /*4570*/  IMAD R7, R4, R29, R23 ;  /* 0x0000001d04077224 */ /* 0x000fe400078e0217 */
[----:B------:R-:W-:Y:S02]  /*4580*/  IMAD R4, R3, R21, R10 ;  /* 0x0000001503047224 */ /* 0x000fe400078e020a */
[----:B------:R-:W-:-:S03]  /*4590*/  IMAD.MOV.U32 R6, RZ, RZ, 0x1 ;  /* 0x00000001ff067424 */ /* 0x000fc600078e00ff */
[----:B------:R-:W-:Y:S02]  /*45a0*/  SEL R9, R4, R7, !P0 ;  /* 0x0000000704097207 */ /* 0x000fe40004000000 */
[----:B------:R-:W-:-:S07]  /*45b0*/  SEL R7, R7, R4, !P0 ;  /* 0x0000000407077207 */ /* 0x000fce0004000000 */
.L_x_95:
[----:B------:R-:W-:-:S08]  /*45c0*/  NOP ;  /* 0x0000000000007918 */ /* 0x000fd00000000000 */
[----:B------:R-:W0:-:S00]  /*45d0*/  USETMAXREG.DEALLOC.CTAPOOL 0x28 ;  /* 0x00000028000079c8 */ /* 0x000e0000080e0500 */
[----:B0-----:R-:W-:-:S13]  /*45e0*/  ISETP.NE.AND P0, PT, R0, RZ, PT ;  /* 0x000000ff0000720c */ /* 0x001fda0003f05270 */
[----:B------:R-:W-:Y:S05]  /*45f0*/  @P0 EXIT ;  /* 0x000000000000094d */ /* 0x000fea0003800000 */
[----:B------:R-:W-:Y:S01]  /*4600*/  LOP3.LUT P0, RZ, R6, 0xff, RZ, 0xc0, !PT ;  /* 0x000000ff06ff7812 */ /* 0x000fe2000780c0ff */
[----:B------:R-:W-:Y:S02]  /*4610*/  IMAD.MOV.U32 R3, RZ, RZ, 0x1 ;  /* 0x00000001ff037424 */ /* 0x000fe400078e00ff */
[----:B------:R-:W-:-:S10]  /*4620*/  IMAD.MOV.U32 R0, RZ, RZ, RZ ;  /* 0x000000ffff007224 */ /* 0x000fd400078e00ff */
[----:B------:R-:W-:Y:S05]  /*4630*/  @!P0 BRA `(.L_x_98) ;  /* 0x0000000c00348947 */ /* 0x000fea0003800000 */
[----:B------:R-:W0:Y:S01]  /*4640*/  LDC R0, c[0x0][0x28c] ;  /* 0x0000a300ff007b82 */ /* 0x000e220000000800 */
[----:B------:R-:W-:Y:S01]  /*4650*/  ULDC UR5, c[0x0][0x600] ;  /* 0x0001800000057ab9 */ /* 0x000fe20000000800 */
[----:B------:R-:W-:Y:S01]  /*4660*/  ULDC UR4, c[0x0][0xc] ;  /* 0x0000030000047ab9 */ /* 0x000fe20000000800 */
[----:B------:R-:W-:Y:S01]  /*4670*/  UIADD3 UR16, UR5, -0x1, URZ ;  /* 0xffffffff05107890 */ /* 0x000fe2000fffe03f */
[C---:B------:R-:W-:Y:S01]  /*4680*/  LOP3.LUT P2, RZ, R18.reuse, 0x7f, RZ, 0xc0, !PT ;  /* 0x0000007f12ff7812 */ /* 0x040fe2000784c0ff */
[----:B------:R-:W-:Y:S01]  /*4690*/  ULDC UR6, c[0x0][0x658] ;  /* 0x0001960000067ab9 */ /* 0x000fe20000000800 */
[----:B------:R-:W-:Y:S01]  /*46a0*/  ULDC UR5, c[0x0][0x10] ;  /* 0x0000040000057ab9 */ /* 0x000fe20000000800 */
[----:B------:R-:W-:Y:S01]  /*46b0*/  UMOV UR7, 0xffffffff ;  /* 0xffffffff00077882 */ /* 0x000fe20000000000 */
[----:B------:R-:W-:Y:S01]  /*46c0*/  UMOV UR8, 0x1 ;  /* 0x0000000100087882 */ /* 0x000fe20000000000 */
[----:B------:R-:W-:Y:S01]  /*46d0*/  UIMAD.WIDE.U32 UR4, UR4, UR5, URZ ;  /* 0x00000005040472a5 */ /* 0x000fe2000f8e003f */
[----:B------:R-:W-:Y:S01]  /*46e0*/  LOP3.LUT P0, RZ, R18, 0x1f, RZ, 0xc0, !PT ;  /* 0x0000001f12ff7812 */ /* 0x000fe2000780c0ff */
[----:B------:R-:W-:Y:S01]  /*46f0*/  USHF.L.U32 UR7, UR7, UR6, URZ ;  /* 0x0000000607077299 */ /* 0x000fe2000800063f */
[----:B------:R-:W-:Y:S01]  /*4700*/  BSSY B0, `(.L_x_98) ;  /* 0x00000c0000007945 */ /* 0x000fe20003800000 */
[----:B------:R-:W-:Y:S01]  /*4710*/  USHF.L.U32 UR18, UR8, UR6, URZ ;  /* 0x0000000608127299 */ /* 0x000fe2000800063f */
[----:B------:R-:W-:Y:S01]  /*4720*/  IMAD.MOV.U32 R11, RZ, RZ, 0x1 ;  /* 0x00000001ff0b7424 */ /* 0x000fe200078e00ff */
[----:B------:R-:W-:Y:S01]  /*4730*/  LOP3.LUT R18, R19, 0x2, RZ, 0xfc, !PT ;  /* 0x0000000213127812 */ /* 0x000fe200078efcff */
[----:B------:R-:W-:Y:S01]  /*4740*/  ULDC UR6, c[0x0][0x14] ;  /* 0x0000050000067ab9 */ /* 0x000fe20000000800 */
[----:B------:R-:W-:Y:S01]  /*4750*/  PLOP3.LUT P0, PT, P0, P2, PT, 0x8a, 0x0 ;  /* 0x000000000000781c */ /* 0x000fe20000705172 */
[----:B------:R-:W-:-:S02]  /*4760*/  UIMAD.WIDE.U32 UR20, UR4, UR6, URZ ;  /* 0x00000006041472a5 */ /* 0x000fc4000f8e003f */
[----:B------:R-:W-:Y:S02]  /*4770*/  UIMAD UR13, UR5, UR6, URZ ;  /* 0x00000006050d72a4 */ /* 0x000fe4000f8e023f */
[----:B------:R-:W-:Y:S01]  /*4780*/  ULOP3.LUT UR17, URZ, UR7, URZ, 0x33, !UPT ;  /* 0x000000073f117292 */ /* 0x000fe2000f8e333f */
[----:B0-----:R-:W-:Y:S01]  /*4790*/  VIADD R0, R0, 0x1f ;  /* 0x0000001f00007836 */ /* 0x001fe20000000000 */
[----:B------:R-:W-:Y:S01]  /*47a0*/  UIADD3 UR13, UR21, UR13, URZ ;  /* 0x0000000d150d7290 */ /* 0x000fe2000fffe03f */
[----:B------:R-:W-:-:S03]  /*47b0*/  ULDC.64 UR22, c[0x0][0x198] ;  /* 0x0000660000167ab9 */ /* 0x000fc60000000a00 */
[----:B------:R-:W-:-:S04]  /*47c0*/  SHF.R.S32.HI R3, RZ, 0x1f, R0 ;  /* 0x0000001fff037819 */ /* 0x000fc80000011400 */
[----:B------:R-:W-:Y:S01]  /*47d0*/  LEA.HI R3, R3, R0, RZ, 0x5 ;  /* 0x0000000003037211 */ /* 0x000fe200078f28ff */
[----:B------:R-:W-:-:S03]  /*47e0*/  IMAD.MOV.U32 R0, RZ, RZ, RZ ;  /* 0x000000ffff007224 */ /* 0x000fc600078e00ff */
[----:B------:R-:W-:Y:S01]  /*47f0*/  SHF.R.S32.HI R13, RZ, 0x5, R3 ;  /* 0x00000005ff0d7819 */ /* 0x000fe20000011403 */
[----:B------:R-:W-:-:S03]  /*4800*/  IMAD.MOV.U32 R3, RZ, RZ, 0x1 ;  /* 0x00000001ff037424 */ /* 0x000fc600078e00ff */
[----:B------:R-:W-:-:S07]  /*4810*/  IADD3 R10, R13, 0x1, RZ ;  /* 0x000000010d0a7810 */ /* 0x000fce0007ffe0ff */
.L_x_110:
[----:B------:R-:W-:-:S03]  /*4820*/  UMOV UR4, 0xffffffff ;  /* 0xffffffff00047882 */ /* 0x000fc60000000000 */
[----:B------:R-:W-:Y:S05]  /*4830*/  BRA.DIV UR4, `(.L_x_99) ;  /* 0x0000000e04a07947 */ /* 0x000fea000b800000 */
[----:B------:R-:W-:-:S13]  /*4840*/  ELECT P6, URZ, PT ;  /* 0x00000000003f782f */ /* 0x000fda00038c0000 */
.L_x_121:
[----:B------:R-:W0:Y:S01]  /*4850*/  LDC R4, c[0x0][0x28c] ;  /* 0x0000a300ff047b82 */ /* 0x000e220000000800 */
[----:B------:R-:W-:Y:S01]  /*4860*/  BSSY B1, `(.L_x_100) ;  /* 0x0000037000017945 */ /* 0x000fe20003800000 */
[----:B0-----:R-:W-:-:S13]  /*4870*/  ISETP.LT.OR P6, PT, R4, 0x1, !P6 ;  /* 0x000000010400780c */ /* 0x001fda00077c1670 */
[----:B------:R-:W-:Y:S05]  /*4880*/  @P6 BRA `(.L_x_101) ;  /* 0x0000000000d06947 */ /* 0x000fea0003800000 */
[----:B------:R-:W-:Y:S02]  /*4890*/  IMAD.SHL.U32 R14, R9, 0x40, RZ ;  /* 0x00000040090e7824 */ /* 0x000fe400078e00ff */
[----:B------:R-:W-:Y:S02]  /*48a0*/  IMAD.SHL.U32 R15, R7, 0x80, RZ ;  /* 0x00000080070f7824 */ /* 0x000fe400078e00ff */
[----:B------:R-:W-:Y:S02]  /*48b0*/  IMAD.MOV.U32 R20, RZ, RZ, RZ ;  /* 0x000000ffff147224 */ /* 0x000fe400078e00ff */
[----:B------:R-:W-:Y:S02]  /*48c0*/  IMAD.MOV.U32 R4, RZ, RZ, R10 ;  /* 0x000000ffff047224 */ /* 0x000fe400078e000a */
[----:B------:R-:W-:Y:S02]  /*48d0*/  IMAD.MOV.U32 R5, RZ, RZ, R3 ;  /* 0x000000ffff057224 */ /* 0x000fe400078e0003 */
[----:B------:R-:W-:-:S07]  /*48e0*/  IMAD.MOV.U32 R6, RZ, RZ, R0 ;  /* 0x000000ffff067224 */ /* 0x000fce00078e0000 */
.L_x_105:
[----:B------:R-:W0:Y:S01]  /*48f0*/  S2R R12, SR_CgaCtaId ;  /* 0x00000000000c7919 */ /* 0x000e220000008800 */
[----:B------:R-:W-:Y:S01]  /*4900*/  MOV R7, 0x400 ;  /* 0x0000040000077802 */ /* 0x000fe20000000f00 */
[----:B------:R-:W1:Y:S03]  /*4910*/  @!P2 LDC R9, c[0x0][0x500] ;  /* 0x00014000ff09ab82 */ /* 0x000e660000000800 */
[----:B0-----:R-:W-:Y:S02]  /*4920*/  LEA R21, R12, R7, 0x18 ;  /* 0x000000070c157211 */ /* 0x001fe400078ec0ff */
[----:B------:R-:W-:-:S03]  /*4930*/  SHF.L.U32 R7, R5, 0x1f, RZ ;  /* 0x0000001f05077819 */ /* 0x000fc600000006ff */
[----:B------:R-:W-:-:S04]  /*4940*/  IMAD R12, R6, 0x8, R21 ;  /* 0x00000008060c7824 */ /* 0x000fc800078e0215 */
[----:B------:R-:W0:Y:S02]  /*4950*/  SYNCS.PHASECHK.TRANS64.TRYWAIT P1, [R12+URZ+0x20], R7 ;  /* 0x000020070c0075a7 */ /* 0x000e24000802017f */
[----:B01----:R-:W-:Y:S05]  /*4960*/  @!P1 BRA `(.L_x_102) ;  /* 0x0000000c00749947 */ /* 0x003fea0003800000 */
.L_x_122:
[----:B0-----:R-:W-:Y:S01]  /*4970*/  PRMT R7, R18, 0x9910, RZ ;  /* 0x0000991012077816 */ /* 0x001fe200000000ff */
[----:B------:R0:W-:Y:S03]  /*4980*/  @!P2 SYNCS.ARRIVE.TRANS64 RZ, [R12+URZ], R9 ;  /* 0x000000090cffa9a7 */ /* 0x0001e6000800003f */
[----:B------:R-:W-:-:S13]  /*4990*/  ISETP.NE.AND P1, PT, R7, 0x2, PT ;  /* 0x000000020700780c */ /* 0x000fda0003f25270 */
[----:B0-----:R-:W-:Y:S05]  /*49a0*/  @P1 BRA `(.L_x_103) ;  /* 0x0000000000041947 */ /* 0x001fea0003800000 */
[----:B------:R-:W-:Y:S01]  /*49b0*/  BPT.TRAP 0x1 ;  /* 0x000000040000795c */ /* 0x000fe20000300000 */
.L_x_103:
[----:B------:R-:W-:Y:S05]  /*49c0*/  @P0 BRA `(.L_x_104) ;  /* 0x0000000000040947 */ /* 0x000fea0003800000 */
[----:B------:R-:W-:Y:S01]  /*49d0*/  BPT.TRAP 0x1 ;  /* 0x000000040000795c */ /* 0x000fe20000300000 */
.L_x_104:
[--C-:B------:R-:W-:Y:S01]  /*49e0*/  IMAD R7, R6, 0x4000, R21.reuse ;  /* 0x0000400006077824 */ /* 0x100fe200078e0215 */
[----:B------:R-:W-:Y:S01]  /*49f0*/  R2UR UR9, R12 ;  /* 0x000000000c0972ca */ /* 0x000fe200000e0000 */
[----:B------:R-:W-:Y:S01]  /*4a00*/  IMAD R21, R6, 0x2000, R21 ;  /* 0x0000200006157824 */ /* 0x000fe200078e0215 */
[----:B------:R-:W-:Y:S01]  /*4a10*/  UIADD3 UR4, UP0, UR22, 0xf0, URZ ;  /* 0x000000f016047890 */ /* 0x000fe2000ff1e03f */
[----:B------:R-:W-:Y:S01]  /*4a20*/  VIADD R4, R4, 0xffffffff ;  /* 0xffffffff04047836 */ /* 0x000fe20000000000 */
[----:B------:R-:W-:Y:S01]  /*4a30*/  R2UR UR5, R7 ;  /* 0x00000000070572ca */ /* 0x000fe200000e0000 */
[----:B------:R-:W-:Y:S01]  /*4a40*/  UIADD3 UR24, UP1, UR22, 0x1f0, URZ ;  /* 0x000001f016187890 */ /* 0x000fe2000ff3e03f */
[----:B------:R-:W-:Y:S01]  /*4a50*/  R2UR UR8, R21 ;  /* 0x00000000150872ca */ /* 0x000fe200000e0000 */
[----:B------:R-:W-:Y:S01]  /*4a60*/  VIADD R6, R6, 0x1 ;  /* 0x0000000106067836 */ /* 0x000fe20000000000 */
[----:B------:R-:W-:Y:S01]  /*4a70*/  R2UR UR11, R15 ;  /* 0x000000000f0b72ca */ /* 0x000fe200000e0000 */
[----:B------:R-:W-:Y:S01]  /*4a80*/  UIADD3.X UR25, URZ, UR23, URZ, UP1, !UPT ;  /* 0x000000173f197290 */ /* 0x000fe20008ffe43f */
[----:B------:R-:W-:Y:S01]  /*4a90*/  R2UR UR10, R20 ;  /* 0x00000000140a72ca */ /* 0x000fe200000e0000 */
[----:B------:R-:W-:Y:S01]  /*4aa0*/  UMOV UR6, 0x0 ;  /* 0x0000000000067882 */ /* 0x000fe20000000000 */
[----:B------:R-:W-:Y:S01]  /*4ab0*/  R2UR UR12, R8 ;  /* 0x00000000080c72ca */ /* 0x000fe200000e0000 */
[----:B------:R-:W-:Y:S01]  /*4ac0*/  UMOV UR7, 0x10000000 ;  /* 0x1000000000077882 */ /* 0x000fe20000000000 */
[----:B------:R-:W-:Y:S01]  /*4ad0*/  R2UR UR19, R14 ;  /* 0x000000000e1372ca */ /* 0x000fe200000e0000 */
[----:B------:R-:W-:Y:S01]  /*4ae0*/  VIADD R20, R20, 0x20 ;  /* 0x0000002014147836 */ /* 0x000fe20000000000 */
[----:B------:R-:W-:Y:S01]  /*4af0*/  ISETP.GT.AND P3, PT, R4, 0x1, PT ;  /* 0x000000010400780c */ /* 0x000fe20003f64270 */
[----:B------:R-:W-:Y:S01]  /*4b00*/  UIADD3 UR14, UR5, 0x100, URZ ;  /* 0x00000100050e7890 */ /* 0x000fe2000fffe03f */
[----:B------:R-:W-:Y:S01]  /*4b10*/  ISETP.NE.AND P1, PT, R6, 0x4, PT ;  /* 0x000000040600780c */ /* 0x000fe20003f25270 */
[----:B------:R-:W-:-:S02]  /*4b20*/  UIADD3.X UR5, URZ, UR23, URZ, UP0, !UPT ;  /* 0x000000173f057290 */ /* 0x000fc400087fe43f */
[----:B------:R-:W-:Y:S01]  /*4b30*/  UIADD3 UR15, UR8, 0x10100, URZ ;  /* 0x00010100080f7890 */ /* 0x000fe2000fffe03f */
[----:B------:R-:W-:Y:S02]  /*4b40*/  SEL R12, RZ, 0x1, P1 ;  /* 0x00000001ff0c7807 */ /* 0x000fe40000800000 */
[----:B------:R-:W-:Y:S01]  /*4b50*/  UMOV UR8, UR14 ;  /* 0x0000000e00087c82 */ /* 0x000fe20008000000 */
[----:B------:R-:W-:Y:S02]  /*4b60*/  SEL R6, R6, RZ, P1 ;  /* 0x000000ff06067207 */ /* 0x000fe40000800000 */
[----:B------:R-:W-:Y:S01]  /*4b70*/  LOP3.LUT R5, R5, R12, RZ, 0x3c, !PT ;  /* 0x0000000c05057212 */ /* 0x000fe200078e3cff */
[----:B------:R0:W-:Y:S02]  /*4b80*/  UTMALDG.3D [UR8], [UR4], desc[UR6] ;  /* 0x00000608040075b4 */ /* 0x0001e40008011000 */
[----:B0-----:R-:W-:Y:S01]  /*4b90*/  UMOV UR8, UR15 ;  /* 0x0000000f00087c82 */ /* 0x001fe20008000000 */
[----:B------:R-:W-:-:S02]  /*4ba0*/  UMOV UR11, UR19 ;  /* 0x00000013000b7c82 */ /* 0x000fc40008000000 */
[----:B------:R0:W-:Y:S02]  /*4bb0*/  UTMALDG.3D [UR8], [UR24], desc[UR6] ;  /* 0x00000608180075b4 */ /* 0x0001e40008011000 */
[----:B0-----:R-:W-:Y:S05]  /*4bc0*/  @P3 BRA `(.L_x_105) ;  /* 0xfffffffc00483947 */ /* 0x001fea000383ffff */
.L_x_101:
[----:B------:R-:W-:Y:S05]  /*4bd0*/  BSYNC B1 ;  /* 0x0000000000017941 */ /* 0x000fea0003800000 */
.L_x_100:
[----:B------:R-:W-:Y:S01]  /*4be0*/  LOP3.LUT P3, RZ, R11, 0xff, RZ, 0xc0, !PT ;  /* 0x000000ff0bff7812 */ /* 0x000fe2000786c0ff */
[----:B------:R-:W-:Y:S01]  /*4bf0*/  IMAD.IADD R0, R13, 0x1, R0 ;  /* 0x000000010d007824 */ /* 0x000fe200078e0200 */
[----:B------:R-:W-:Y:S01]  /*4c00*/  IADD3 R16, P4, R16, UR20, RZ ;  /* 0x0000001410107c10 */ /* 0x000fe2000ff9e0ff */
[----:B------:R-:W-:Y:S01]  /*4c10*/  ULDC.64 UR4, c[0x0][0x650] ;  /* 0x0001940000047ab9 */ /* 0x000fe20000000a00 */
[----:B------:R-:W-:Y:S01]  /*4c20*/  BSSY B1, `(.L_x_106) ;  /* 0x000006b000017945 */ /* 0x000fe20003800000 */
[----:B------:R-:W-:Y:S01]  /*4c30*/  IMAD.MOV.U32 R7, RZ, RZ, -0x1 ;  /* 0xffffffffff077424 */ /* 0x000fe200078e00ff */
[----:B------:R-:W-:Y:S01]  /*4c40*/  SHF.R.U32.HI R4, RZ, 0x2, R0 ;  /* 0x00000002ff047819 */ /* 0x000fe20000011600 */
[----:B------:R-:W-:Y:S01]  /*4c50*/  IMAD.MOV.U32 R9, RZ, RZ, -0x1 ;  /* 0xffffffffff097424 */ /* 0x000fe200078e00ff */
[----:B------:R-:W-:Y:S01]  /*4c60*/  ISETP.GT.U32.AND P1, PT, R0, 0x3, PT ;  /* 0x000000030000780c */ /* 0x000fe20003f24070 */
[----:B------:R-:W-:Y:S01]  /*4c70*/  IMAD.MOV.U32 R8, RZ, RZ, -0x1 ;  /* 0xffffffffff087424 */ /* 0x000fe200078e00ff */
[----:B------:R-:W-:-:S02]  /*4c80*/  LOP3.LUT R4, R4, 0x1, RZ, 0xc0, !PT ;  /* 0x0000000104047812 */ /* 0x000fc400078ec0ff */
[----:B------:R-:W-:Y:S01]  /*4c90*/  ISETP.LT.U32.AND P1, PT, R13, 0x4, P1 ;  /* 0x000000040d00780c */ /* 0x000fe20000f21070 */
[----:B------:R-:W0:Y:S01]  /*4ca0*/  @P3 S2R R6, SR_CgaCtaId ;  /* 0x0000000000063919 */ /* 0x000e220000008800 */
[----:B------:R-:W-:Y:S02]  /*4cb0*/  @P3 MOV R5, 0x400 ;  /* 0x0000040000053802 */ /* 0x000fe40000000f00 */
[----:B------:R-:W-:Y:S02]  /*4cc0*/  IADD3.X R17, R17, UR13, RZ, P4, !PT ;  /* 0x0000000d11117c10 */ /* 0x000fe4000a7fe4ff */
[----:B------:R-:W-:Y:S02]  /*4cd0*/  ISETP.GE.U32.AND P4, PT, R16, UR4, PT ;  /* 0x0000000410007c0c */ /* 0x000fe4000bf86070 */
[----:B------:R-:W-:Y:S02]  /*4ce0*/  LOP3.LUT R0, R0, 0x3, RZ, 0xc0, !PT ;  /* 0x0000000300007812 */ /* 0x000fe400078ec0ff */
[----:B------:R-:W-:-:S02]  /*4cf0*/  PRMT R11, RZ, 0x7610, R11 ;  /* 0x00007610ff0b7816 */ /* 0x000fc4000000000b */
[----:B0-----:R-:W-:-:S04]  /*4d00*/  @P3 LEA R5, R6, R5, 0x18 ;  /* 0x0000000506053211 */ /* 0x001fc800078ec0ff */
[----:B------:R0:W-:Y:S01]  /*4d10*/  @P3 SYNCS.ARRIVE.TRANS64.A1T0 RZ, [R5+URZ+0x58], RZ ;  /* 0x000058ff05ff39a7 */ /* 0x0001e2000810003f */
[----:B------:R-:W-:Y:S02]  /*4d20*/  ISETP.NE.U32.AND P3, PT, R4, 0x1, PT ;  /* 0x000000010400780c */ /* 0x000fe40003f65070 */
[----:B------:R-:W-:Y:S02]  /*4d30*/  SEL R4, RZ, 0x1, !P1 ;  /* 0x00000001ff047807 */ /* 0x000fe40004800000 */
[----:B------:R-:W-:Y:S02]  /*4d40*/  ISETP.GE.U32.AND.EX P1, PT, R17, UR5, PT, P4 ;  /* 0x0000000511007c0c */ /* 0x000fe4000bf26140 */
[----:B------:R-:W-:-:S04]  /*4d50*/  ISETP.GT.U32.AND P3, PT, R13, 0x3, !P3 ;  /* 0x000000030d00780c */ /* 0x000fc80005f64070 */
[----:B0-----:R-:W-:-:S04]  /*4d60*/  SEL R5, RZ, 0x1, !P3 ;  /* 0x00000001ff057807 */ /* 0x001fc80005800000 */
[--C-:B------:R-:W-:Y:S02]  /*4d70*/  LOP3.LUT R3, R5, R3, R4.reuse, 0x96, !PT ;  /* 0x0000000305037212 */ /* 0x100fe400078e9604 */
[----:B------:R-:W-:Y:S01]  /*4d80*/  PRMT R4, RZ, 0x7610, R4 ;  /* 0x00007610ff047816 */ /* 0x000fe20000000004 */
[----:B------:R-:W-:Y:S06]  /*4d90*/  @P1 BRA `(.L_x_107) ;  /* 0x00000004004c1947 */ /* 0x000fec0003800000 */
[----:B------:R-:W-:Y:S01]  /*4da0*/  ULDC.64 UR4, c[0x0][0x628] ;  /* 0x00018a0000047ab9 */ /* 0x000fe20000000a00 */
[----:B------:R-:W0:Y:S01]  /*4db0*/  S2R R14, SR_CTAID.X ;  /* 0x00000000000e7919 */ /* 0x000e220000002500 */
[----:B------:R-:W-:Y:S01]  /*4dc0*/  ISETP.NE.U32.AND P1, PT, RZ, UR4, PT ;  /* 0x00000004ff007c0c */ /* 0x000fe2000bf25070 */
[----:B------:R-:W-:Y:S01]  /*4dd0*/  ULDC UR7, c[0x0][0x630] ;  /* 0x00018c0000077ab9 */ /* 0x000fe20000000800 */
[----:B------:R-:W-:Y:S01]  /*4de0*/  IMAD.MOV.U32 R4, RZ, RZ, R16 ;  /* 0x000000ffff047224 */ /* 0x000fe200078e0010 */
[----:B------:R-:W1:Y:S01]  /*4df0*/  S2R R12, SR_CTAID.Y ;  /* 0x00000000000c7919 */ /* 0x000e620000002600 */
[----:B------:R-:W-:Y:S01]  /*4e00*/  ISETP.NE.AND.EX P1, PT, RZ, UR5, PT, P1 ;  /* 0x00000005ff007c0c */ /* 0x000fe2000bf25310 */
[----:B------:R-:W-:-:S12]  /*4e10*/  IMAD.MOV.U32 R5, RZ, RZ, R17 ;  /* 0x000000ffff057224 */ /* 0x000fd800078e0011 */
[----:B------:R-:W-:Y:S05]  /*4e20*/  @!P1 BRA `(.L_x_108) ;  /* 0x0000000000289947 */ /* 0x000fea0003800000 */
[----:B------:R-:W-:Y:S02]  /*4e30*/  ULDC UR6, c[0x0][0x634] ;  /* 0x00018d0000067ab9 */ /* 0x000fe40000000800 */
[----:B------:R-:W-:-:S05]  /*4e40*/  IADD3 R9, P1, R16, UR6, RZ ;  /* 0x0000000610097c10 */ /* 0x000fca000ff3e0ff */
[----:B------:R-:W-:-:S04]  /*4e50*/  IMAD.X R15, RZ, RZ, R17, P1 ;  /* 0x000000ffff0f7224 */ /* 0x000fc800008e0611 */
[----:B------:R-:W-:-:S04]  /*4e60*/  IMAD.WIDE.U32 R6, R15, UR4, RZ ;  /* 0x000000040f067c25 */ /* 0x000fc8000f8e00ff */
[----:B------:R-:W-:-:S04]  /*4e70*/  IMAD.WIDE.U32 R6, P1, R9, UR5, R6 ;  /* 0x0000000509067c25 */ /* 0x000fc8000f820006 */
[----:B------:R-:W-:-:S04]  /*4e80*/  IMAD.WIDE.U32 R8, R9, UR4, RZ ;  /* 0x0000000409087c25 */ /* 0x000fc8000f8e00ff */
[----:B------:R-:W-:Y:S01]  /*4e90*/  IMAD.X R5, RZ, RZ, RZ, P1 ;  /* 0x000000ffff057224 */ /* 0x000fe200008e06ff */
[----:B------:R-:W-:Y:S01]  /*4ea0*/  IADD3 RZ, P1, R9, R6, RZ ;  /* 0x0000000609ff7210 */ /* 0x000fe20007f3e0ff */
[----:B------:R-:W-:-:S04]  /*4eb0*/  IMAD.MOV.U32 R4, RZ, RZ, R7 ;  /* 0x000000ffff047224 */ /* 0x000fc800078e0007 */
[----:B------:R-:W-:-:S08]  /*4ec0*/  IMAD.WIDE.U32.X R4, R15, UR5, R4, P1 ;  /* 0x000000050f047c25 */ /* 0x000fd000088e0404 */
.L_x_108:
[--C-:B------:R-:W-:Y:S01]  /*4ed0*/  SHF.R.U64 R8, R4, UR7, R5.reuse ;  /* 0x0000000704087c19 */ /* 0x100fe20008001205 */
[----:B------:R-:W-:Y:S01]  /*4ee0*/  ULDC.64 UR4, c[0x0][0x620] ;  /* 0x0001880000047ab9 */ /* 0x000fe20000000a00 */
[----:B------:R-:W-:Y:S01]  /*4ef0*/  SHF.R.U32.HI R4, RZ, UR7, R5 ;  /* 0x00000007ff047c19 */ /* 0x000fe20008011605 */
[----:B------:R-:W2:Y:S01]  /*4f00*/  LDC R25, c[0x0][0x144] ;  /* 0x00005100ff197b82 */ /* 0x000ea20000000800 */
[----:B------:R-:W-:Y:S01]  /*4f10*/  IADD3 R7, P1, RZ, -R8, RZ ;  /* 0x80000008ff077210 */ /* 0x000fe20007f3e0ff */
[----:B------:R-:W-:Y:S01]  /*4f20*/  ULDC.64 UR8, c[0x0][0x640] ;  /* 0x0001900000087ab9 */ /* 0x000fe20000000a00 */
[----:B0-----:R-:W-:Y:S01]  /*4f30*/  I2FP.F32.U32 R9, R14 ;  /* 0x0000000e00097245 */ /* 0x001fe20000201000 */
[----:B------:R-:W-:Y:S02]  /*4f40*/  ULDC UR6, c[0x0][0x608] ;  /* 0x0001820000067ab9 */ /* 0x000fe40000000800 */
[----:B------:R-:W-:Y:S01]  /*4f50*/  IMAD.X R4, RZ, RZ, ~R4, P1 ;  /* 0x000000ffff047224 */ /* 0x000fe200008e0e04 */
[----:B------:R-:W-:Y:S01]  /*4f60*/  ISETP.NE.U32.AND P1, PT, RZ, UR8, PT ;  /* 0x00000008ff007c0c */ /* 0x000fe2000bf25070 */
[----:B------:R-:W0:Y:S02]  /*4f70*/  LDC R21, c[0x0][0x148] ;  /* 0x00005200ff157b82 */ /* 0x000e240000000800 */
[----:B------:R-:W-:Y:S01]  /*4f80*/  IMAD R6, R4, UR4, RZ ;  /* 0x0000000404067c24 */ /* 0x000fe2000f8e02ff */
[----:B------:R-:W-:Y:S01]  /*4f90*/  ISETP.NE.AND.EX P1, PT, RZ, UR9, PT, P1 ;  /* 0x00000009ff007c0c */ /* 0x000fe2000bf25310 */
[----:B------:R-:W-:Y:S01]  /*4fa0*/  IMAD.WIDE.U32 R4, R7, UR4, R16 ;  /* 0x0000000407047c25 */ /* 0x000fe2000f8e0010 */
[----:B------:R-:W-:-:S03]  /*4fb0*/  ULDC UR4, c[0x0][0x150] ;  /* 0x0000540000047ab9 */ /* 0x000fc60000000800 */
[----:B------:R-:W-:Y:S02]  /*4fc0*/  IMAD R7, R7, UR5, R6 ;  /* 0x0000000507077c24 */ /* 0x000fe4000f8e0206 */
[----:B------:R-:W-:Y:S01]  /*4fd0*/  FMUL R6, R9, UR4 ;  /* 0x0000000409067c20 */ /* 0x000fe20008400000 */
[----:B------:R-:W-:Y:S01]  /*4fe0*/  ULDC UR4, c[0x0][0x618] ;  /* 0x0001860000047ab9 */ /* 0x000fe20000000800 */
[----:B------:R-:W-:Y:S01]  /*4ff0*/  ULDC UR5, c[0x0][0x154] ;  /* 0x0000550000057ab9 */ /* 0x000fe20000000800 */
[----:B------:R-:W-:-:S03]  /*5000*/  IMAD.IADD R5, R5, 0x1, R7 ;  /* 0x0000000105057824 */ /* 0x000fc600078e0207 */
[----:B------:R-:W3:Y:S02]  /*5010*/  F2I.U32.TRUNC.NTZ R6, R6 ;  /* 0x0000000600067305 */ /* 0x000ee4000020f000 */
[----:B------:R-:W-:Y:S02]  /*5020*/  SHF.R.U64 R9, R4, UR4, R5 ;  /* 0x0000000404097c19 */ /* 0x000fe40008001205 */
[----:B-1----:R-:W-:-:S05]  /*5030*/  I2FP.F32.U32 R4, R12 ;  /* 0x0000000c00047245 */ /* 0x002fca0000201000 */
[----:B------:R-:W-:Y:S01]  /*5040*/  FMUL R22, R4, UR5 ;  /* 0x0000000504167c20 */ /* 0x000fe20008400000 */
[----:B------:R-:W-:Y:S01]  /*5050*/  SHF.R.U32.HI R4, RZ, UR4, R5 ;  /* 0x00000004ff047c19 */ /* 0x000fe20008011605 */
[----:B------:R-:W-:-:S03]  /*5060*/  ULDC UR4, c[0x0][0x658] ;  /* 0x0001960000047ab9 */ /* 0x000fc60000000800 */
[--C-:B------:R-:W-:Y:S01]  /*5070*/  SHF.R.U64 R20, R9, UR6, R4.reuse ;  /* 0x0000000609147c19 */ /* 0x100fe20008001204 */
[----:B------:R-:W1:Y:S01]  /*5080*/  F2I.U32.TRUNC.NTZ R22, R22 ;  /* 0x0000001600167305 */ /* 0x000e62000020f000 */
[----:B------:R-:W-:Y:S01]  /*5090*/  SHF.R.U32.HI R5, RZ, UR6, R4 ;  /* 0x00000006ff057c19 */ /* 0x000fe20008011604 */
[----:B---3--:R-:W-:-:S03]  /*50a0*/  IMAD.MOV R6, RZ, RZ, -R6 ;  /* 0x000000ffff067224 */ /* 0x008fc600078e0a06 */
[--C-:B------:R-:W-:Y:S01]  /*50b0*/  SHF.R.U64 R15, R20, UR4, R5.reuse ;  /* 0x00000004140f7c19 */ /* 0x100fe20008001205 */
[----:B--2---:R-:W-:Y:S01]  /*50c0*/  IMAD R14, R25, R6, R14 ;  /* 0x00000006190e7224 */ /* 0x004fe200078e020e */
[----:B------:R-:W-:-:S03]  /*50d0*/  SHF.R.U32.HI R23, RZ, UR4, R5 ;  /* 0x00000004ff177c19 */ /* 0x000fc60008011605 */
[----:B------:R-:W-:Y:S02]  /*50e0*/  IMAD.MOV.U32 R4, RZ, RZ, R15 ;  /* 0x000000ffff047224 */ /* 0x000fe400078e000f */
[----:B------:R-:W-:Y:S01]  /*50f0*/  IMAD.MOV.U32 R5, RZ, RZ, R23 ;  /* 0x000000ffff057224 */ /* 0x000fe200078e0017 */
[----:B-1----:R-:W-:Y:S06]  /*5100*/  @!P1 BRA `(.L_x_109) ;  /* 0x0000000000289947 */ /* 0x002fec0003800000 */
[----:B------:R-:W-:Y:S02]  /*5110*/  ULDC UR4, c[0x0][0x64c] ;  /* 0x0001930000047ab9 */ /* 0x000fe40000000800 */
[----:B------:R-:W-:-:S05]  /*5120*/  IADD3 R5, P1, R15, UR4, RZ ;  /* 0x000000040f057c10 */ /* 0x000fca000ff3e0ff */
[----:B------:R-:W-:-:S04]  /*5130*/  IMAD.X R23, RZ, RZ, R23, P1 ;  /* 0x000000ffff177224 */ /* 0x000fc800008e0617 */
[----:B------:R-:W-:-:S04]  /*5140*/  IMAD.WIDE.U32 R6, R23, UR8, RZ ;  /* 0x0000000817067c25 */ /* 0x000fc8000f8e00ff */
[----:B------:R-:W-:-:S04]  /*5150*/  IMAD.WIDE.U32 R6, P1, R5, UR9, R6 ;  /* 0x0000000905067c25 */ /* 0x000fc8000f820006 */
[----:B------:R-:W-:-:S04]  /*5160*/  IMAD.WIDE.U32 R4, R5, UR8, RZ ;  /* 0x0000000805047c25 */ /* 0x000fc8000f8e00ff */
[----:B------:R-:W-:Y:S01]  /*5170*/  IMAD.MOV.U32 R4, RZ, RZ, R7 ;  /* 0x000000ffff047224 */ /* 0x000fe200078e0007 */
[----:B------:R-:W-:Y:S01]  /*5180*/  IADD3 RZ, P3, R5, R6, RZ ;  /* 0x0000000605ff7210 */ /* 0x000fe20007f7e0ff */
[----:B------:R-:W-:-:S04]  /*5190*/  IMAD.X R5, RZ, RZ, RZ, P1 ;  /* 0x000000ffff057224 */ /* 0x000fc800008e06ff */
[----:B------:R-:W-:-:S08]  /*51a0*/  IMAD.WIDE.U32.X R4, R23, UR9, R4, P3 ;  /* 0x0000000917047c25 */ /* 0x000fd000098e0404 */
.L_x_109:
[----:B------:R-:W-:Y:S01]  /*51b0*/  ISETP.NE.AND P1, PT, R2, 0x1, PT ;  /* 0x000000010200780c */ /* 0x000fe20003f25270 */
[----:B------:R-:W-:Y:S01]  /*51c0*/  ULDC UR4, c[0x0][0x648] ;  /* 0x0001920000047ab9 */ /* 0x000fe20000000800 */
[----:B------:R-:W-:Y:S01]  /*51d0*/  LOP3.LUT R20, R20, UR17, RZ, 0xc0, !PT ;  /* 0x0000001114147c12 */ /* 0x000fe2000f8ec0ff */
[----:B------:R-:W-:Y:S01]  /*51e0*/  IMAD.MOV R22, RZ, RZ, -R22 ;  /* 0x000000ffff167224 */ /* 0x000fe200078e0a16 */
[----:B------:R-:W-:Y:S01]  /*51f0*/  SHF.R.U64 R5, R4, UR4, R5 ;  /* 0x0000000404057c19 */ /* 0x000fe20008001205 */
[----:B------:R-:W-:Y:S01]  /*5200*/  ULDC UR4, c[0x0][0x638] ;  /* 0x00018e0000047ab9 */ /* 0x000fe20000000800 */
[----:B------:R-:W-:Y:S01]  /*5210*/  LOP3.LUT R6, R9, UR16, RZ, 0xc0, !PT ;  /* 0x0000001009067c12 */ /* 0x000fe2000f8ec0ff */
[----:B------:R-:W-:Y:S02]  /*5220*/  ULDC UR5, c[0x0][0x610] ;  /* 0x0001840000057ab9 */ /* 0x000fe40000000800 */
[----:B------:R-:W-:Y:S02]  /*5230*/  IMAD.MOV R4, RZ, RZ, -R5 ;  /* 0x000000ffff047224 */ /* 0x000fe400078e0a05 */
[----:B------:R-:W-:-:S02]  /*5240*/  IMAD R5, R5, UR18, R20 ;  /* 0x0000001205057c24 */ /* 0x000fc4000f8e0214 */
[----:B0-----:R-:W-:Y:S02]  /*5250*/  @P1 IMAD R14, R21, R22, R12 ;  /* 0x00000016150e1224 */ /* 0x001fe400078e020c */
[----:B------:R-:W-:Y:S01]  /*5260*/  IMAD R15, R4, UR4, R15 ;  /* 0x00000004040f7c24 */ /* 0x000fe2000f8e020f */
[----:B------:R-:W-:Y:S01]  /*5270*/  ULDC UR4, c[0x0][0x600] ;  /* 0x0001800000047ab9 */ /* 0x000fe20000000800 */
[----:B------:R-:W-:Y:S02]  /*5280*/  IMAD R14, R5, UR5, R14 ;  /* 0x00000005050e7c24 */ /* 0x000fe4000f8e020e */
[----:B------:R-:W-:Y:S02]  /*5290*/  IMAD R15, R15, UR4, R6 ;  /* 0x000000040f0f7c24 */ /* 0x000fe4000f8e0206 */
[----:B------:R-:W-:-:S03]  /*52a0*/  IMAD.MOV.U32 R4, RZ, RZ, 0x1 ;  /* 0x00000001ff047424 */ /* 0x000fc600078e00ff */
[----:B------:R-:W-:Y:S02]  /*52b0*/  SEL R9, R15, R14, !P1 ;  /* 0x0000000e0f097207 */ /* 0x000fe40004800000 */
[----:B------:R-:W-:-:S07]  /*52c0*/  SEL R7, R14, R15, !P1 ;  /* 0x0000000f0e077207 */ /* 0x000fce0004800000 */
.L_x_107:
[----:B------:R-:W-:Y:S05]  /*52d0*/  BSYNC B1 ;  /* 0x0000000000017941 */ /* 0x000fea0003800000 */
.L_x_106:
[----:B------:R-:W-:-:S13]  /*52e0*/  LOP3.LUT P1, RZ, R4, 0xff, RZ, 0xc0, !PT ;  /* 0x000000ff04ff7812 */ /* 0x000fda000782c0ff */
[----:B------:R-:W-:Y:S05]  /*52f0*/  @P1 BRA `(.L_x_110) ;  /* 0xfffffff400481947 */ /* 0x000fea000383ffff */
[----:B------:R-:W-:Y:S05]  /*5300*/  BSYNC B0 ;  /* 0x0000000000007941 */ /* 0x000fea0003800000 */
.L_x_98:
[----:B------:R-:W-:-:S03]  /*5310*/  UMOV UR4, 0xffffffff ;  /* 0xffffffff00047882 */ /* 0x000fc60000000000 */
[----:B------:R-:W-:Y:S05]  /*5320*/  BRA.DIV UR4, `(.L_x_111) ;  /* 0x0000000604187947 */ /* 0x000fea000b800000 */
[----:B------:R-:W-:-:S13]  /*5330*/  ELECT P6, URZ, PT ;  /* 0x00000000003f782f */ /* 0x000fda00038c0000 */
.L_x_125:
[----:B------:R-:W-:Y:S04]  /*5340*/  BSSY B0, `(.L_x_112) ;  /* 0x000002b000007945 */ /* 0x000fe80003800000 */
[----:B------:R-:W-:Y:S05]  /*5350*/  @!P6 BRA `(.L_x_113) ;  /* 0x0000000000a4e947 */ /* 0x000fea0003800000 */
[----:B------:R-:W-:-:S04]  /*5360*/  LOP3.LUT R19, R19, 0x2, RZ, 0xfc, !PT ;  /* 0x0000000213137812 */ /* 0x000fc800078efcff */
[----:B------:R-:W-:-:S13]  /*5370*/  ISETP.NE.AND P0, PT, R19, 0x3, PT ;  /* 0x000000031300780c */ /* 0x000fda0003f05270 */
[----:B------:R-:W-:Y:S05]  /*5380*/  @!P0 BRA `(.L_x_114) ;  /* 0x0000000000048947 */ /* 0x000fea0003800000 */
[----:B------:R-:W-:Y:S01]  /*5390*/  BPT.TRAP 0x1 ;  /* 0x000000040000795c */ /* 0x000fe20000300000 */
.L_x_114:
[----:B------:R-:W0:Y:S01]  /*53a0*/  S2R R5, SR_CgaCtaId ;  /* 0x0000000000057919 */ /* 0x000e220000008800 */
[----:B------:R-:W-:Y:S02]  /*53b0*/  MOV R2, 0x400 ;  /* 0x0000040000027802 */ /* 0x000fe40000000f00 */
[----:B------:R-:W-:Y:S02]  /*53c0*/  SHF.L.U32 R4, R3, 0x1f, RZ ;  /* 0x0000001f03047819 */ /* 0x000fe400000006ff */
[----:B0-----:R-:W-:-:S05]  /*53d0*/  LEA R5, R5, R2, 0x18 ;  /* 0x0000000205057211 */ /* 0x001fca00078ec0ff */
[----:B------:R-:W-:-:S04]  /*53e0*/  VIADD R5, R5, 0x20 ;  /* 0x0000002005057836 */ /* 0x000fc80000000000 */
[C---:B------:R-:W-:Y:S02]  /*53f0*/  IMAD R7, R0.reuse, 0x8, R5 ;  /* 0x0000000800077824 */ /* 0x040fe400078e0205 */
[----:B------:R-:W-:Y:S02]  /*5400*/  VIADD R0, R0, 0x1 ;  /* 0x0000000100007836 */ /* 0x000fe40000000000 */
[----:B------:R-:W0:Y:S03]  /*5410*/  SYNCS.PHASECHK.TRANS64.TRYWAIT P0, [R7+URZ], R4 ;  /* 0x00000004070075a7 */ /* 0x000e26000800017f */
[----:B------:R-:W-:-:S04]  /*5420*/  ISETP.NE.AND P1, PT, R0, 0x4, PT ;  /* 0x000000040000780c */ /* 0x000fc80003f25270 */
[----:B------:R-:W-:Y:S02]  /*5430*/  SEL R2, RZ, 0x1, P1 ;  /* 0x00000001ff027807 */ /* 0x000fe40000800000 */
[----:B------:R-:W-:Y:S02]  /*5440*/  SEL R0, R0, RZ, P1 ;  /* 0x000000ff00007207 */ /* 0x000fe40000800000 */
[----:B------:R-:W-:-:S03]  /*5450*/  LOP3.LUT R9, R3, R2, RZ, 0x3c, !PT ;  /* 0x0000000203097212 */ /* 0x000fc600078e3cff */
[----:B------:R-:W-:Y:S01]  /*5460*/  IMAD R6, R0, 0x8, R5 ;  /* 0x0000000800067824 */ /* 0x000fe200078e0205 */
[----:B------:R-:W-:Y:S01]  /*5470*/  SHF.L.U32 R3, R9, 0x1f, RZ ;  /* 0x0000001f09037819 */ /* 0x000fe200000006ff */
[----:B0-----:R-:W-:Y:S06]  /*5480*/  @!P0 BRA `(.L_x_115) ;  /* 0x0000000000e08947 */ /* 0x001fec0003800000 */
.L_x_126:
[----:B------:R-:W1:Y:S01]  /*5490*/  SYNCS.PHASECHK.TRANS64.TRYWAIT P0, [R6+URZ], R3 ;  /* 0x00000003060075a7 */ /* 0x000e62000800017f */
[----:B------:R-:W-:-:S05]  /*54a0*/  VIADD R0, R0, 0x1 ;  /* 0x0000000100007836 */ /* 0x000fca0000000000 */
[----:B------:R-:W-:-:S04]  /*54b0*/  ISETP.NE.AND P1, PT, R0, 0x4, PT ;  /* 0x000000040000780c */ /* 0x000fc80003f25270 */
[----:B------:R-:W-:Y:S02]  /*54c0*/  SEL R2, RZ, 0x1, P1 ;  /* 0x00000001ff027807 */ /* 0x000fe40000800000 */
[----:B------:R-:W-:Y:S02]  /*54d0*/  SEL R0, R0, RZ, P1 ;  /* 0x000000ff00007207 */ /* 0x000fe40000800000 */
[----:B------:R-:W-:-:S03]  /*54e0*/  LOP3.LUT R9, R9, R2, RZ, 0x3c, !PT ;  /* 0x0000000209097212 */ /* 0x000fc600078e3cff */
[----:B0-----:R-:W-:Y:S01]  /*54f0*/  IMAD R7, R0, 0x8, R5 ;  /* 0x0000000800077824 */ /* 0x001fe200078e0205 */
[----:B------:R-:W-:Y:S01]  /*5500*/  SHF.L.U32 R4, R9, 0x1f, RZ ;  /* 0x0000001f09047819 */ /* 0x000fe200000006ff */
[----:B-1----:R-:W-:Y:S06]  /*5510*/  @!P0 BRA `(.L_x_116) ;  /* 0x0000000000d08947 */ /* 0x002fec0003800000 */
.L_x_127:
[----:B------:R-:W1:Y:S01]  /*5520*/  SYNCS.PHASECHK.TRANS64.TRYWAIT P0, [R7+URZ], R4 ;  /* 0x00000004070075a7 */ /* 0x000e62000800017f */
[----:B------:R-:W-:-:S05]  /*5530*/  VIADD R0, R0, 0x1 ;  /* 0x0000000100007836 */ /* 0x000fca0000000000 */
[----:B------:R-:W-:-:S04]  /*5540*/  ISETP.NE.AND P1, PT, R0, 0x4, PT ;  /* 0x000000040000780c */ /* 0x000fc80003f25270 */
[----:B------:R-:W-:Y:S02]  /*5550*/  SEL R2, RZ, 0x1, P1 ;  /* 0x00000001ff027807 */ /* 0x000fe40000800000 */
[----:B------:R-:W-:Y:S02]  /*5560*/  SEL R0, R0, RZ, P1 ;  /* 0x000000ff00007207 */ /* 0x000fe40000800000 */
[----:B------:R-:W-:Y:S01]  /*5570*/  LOP3.LUT R2, R9, R2, RZ, 0x3c, !PT ;  /* 0x0000000209027212 */ /* 0x000fe200078e3cff */
[----:B-1----:R-:W-:Y:S06]  /*5580*/  @!P0 BRA `(.L_x_117) ;  /* 0x0000000000c88947 */ /* 0x002fec0003800000 */
.L_x_128:
[----:B------:R-:W-:Y:S01]  /*5590*/  IMAD R5, R0, 0x8, R5 ;  /* 0x0000000800057824 */ /* 0x000fe200078e0205 */
[----:B------:R-:W-:-:S07]  /*55a0*/  SHF.L.U32 R0, R2, 0x1f, RZ ;  /* 0x0000001f02007819 */ /* 0x000fce00000006ff */
.L_x_118:
[----:B--2---:R2:W3:Y:S02]  /*55b0*/  SYNCS.PHASECHK.TRANS64.TRYWAIT P0, [R5+URZ], R0 ;  /* 0x00000000050075a7 */ /* 0x0044e4000800017f */
[----:B---3--:R-:W-:Y:S05]  /*55c0*/  @!P0 NANOSLEEP.SYNCS 0x989680 ;  /* 0x009896800000895d */ /* 0x008fea0003900000 */
[----:B------:R-:W3:Y:S02]  /*55d0*/  @!P0 SYNCS.PHASECHK.TRANS64 P0, [R5+URZ], R0 ;  /* 0x00000000050085a7 */ /* 0x000ee4000800007f */
[----:B---3--:R-:W-:Y:S05]  /*55e0*/  @!P0 BRA `(.L_x_118) ;  /* 0xfffffffc00f08947 */ /* 0x008fea000383ffff */
.L_x_113:
[----:B------:R-:W-:Y:S05]  /*55f0*/  BSYNC B0 ;  /* 0x0000000000007941 */ /* 0x000fea0003800000 */
.L_x_112:
[----:B------:R-:W-:Y:S05]  /*5600*/  EXIT ;  /* 0x000000000000794d */ /* 0x000fea0003800000 */
.L_x_17:
[----:B---3--:R3:W4:Y:S02]  /*5610*/  SYNCS.PHASECHK.TRANS64.TRYWAIT P1, [R3+URZ], R0 ;  /* 0x00000000030075a7 */ /* 0x008724000802017f */
[----:B----4-:R-:W-:Y:S05]  /*5620*/  @!P1 NANOSLEEP.SYNCS 0x989680 ;  /* 0x009896800000995d */ /* 0x010fea0003900000 */
[----:B------:R-:W4:Y:S02]  /*5630*/  @!P1 SYNCS.PHASECHK.TRANS64 P1, [R3+URZ], R0 ;  /* 0x00000000030095a7 */ /* 0x000f24000802007f */
[----:B----4-:R-:W-:Y:S05]  /*5640*/  @!P1 BRA `(.L_x_17) ;  /* 0xfffffffc00f09947 */ /* 0x010fea000383ffff */
[----:B------:R-:W-:Y:S05]  /*5650*/  BRA `(.L_x_16) ;  /* 0xffffffb800ec7947 */ /* 0x000fea000383ffff */
.L_x_22:
[----:B-1----:R-:W-:-:S04]  /*5660*/  IMAD.U32 R4, RZ, RZ, UR8 ;  /* 0x00000008ff047e24 */ /* 0x002fc8000f8e00ff */
[----:B------:R1:W2:Y:S03]  /*5670*/  SYNCS.PHASECHK.TRANS64.TRYWAIT P1, [R4+URZ], R3 ;  /* 0x00000003040075a7 */ /* 0x0002a6000802017f */
[----:B--2---:R-:W-:Y:S05]  /*5680*/  @!P1 NANOSLEEP.SYNCS 0x989680 ;  /* 0x009896800000995d */ /* 0x004fea0003900000 */
[----:B------:R-:W2:Y:S02]  /*5690*/  @!P1 SYNCS.PHASECHK.TRANS64 P1, [R4+URZ], R3 ;  /* 0x00000003040095a7 */ /* 0x000ea4000802007f */
[----:B--2---:R-:W-:Y:S05]  /*56a0*/  @!P1 BRA `(.L_x_22) ;  /* 0xfffffffc00ec9947 */ /* 0x004fea000383ffff */
[----:B------:R-:W-:Y:S05]  /*56b0*/  BRA `(.L_x_21) ;  /* 0xffffffbc00cc7947 */ /* 0x000fea000383ffff */
.L_x_99:
[----:B------:R-:W-:Y:S01]  /*56c0*/  BSSY B1, `(.L_x_119) ;  /* 0x0000006000017945 */ /* 0x000fe20003800000 */
[----:B------:R-:W-:-:S07]  /*56d0*/  IMAD.MOV.U32 R15, RZ, RZ, -0x1 ;  /* 0xffffffffff0f7424 */ /* 0x000fce00078e00ff */
[----:B------:R-:W-:Y:S05]  /*56e0*/  WARPSYNC.COLLECTIVE R15, `(.L_x_120) ;  /* 0x000000000f0c7348 */ /* 0x000fea0003c00000 */
[----:B------:R-:W-:Y:S02]  /*56f0*/  ELECT P6, UR62, PT ;  /* 0x00000000003e782f */ /* 0x000fe400038c0000 */
[----:B------:R-:W-:Y:S01]  /*5700*/  MOV R14, UR62 ;  /* 0x0000003e000e7c02 */ /* 0x000fe20008000f00 */
[----:B------:R-:W-:Y:S10]  /*5710*/  ENDCOLLECTIVE ;  /* 0x000000000000791b */ /* 0x000ff40003800000 */
.L_x_120:
[----:B------:R-:W-:Y:S05]  /*5720*/  BSYNC B1 ;  /* 0x0000000000017941 */ /* 0x000fea0003800000 */
.L_x_119:
[----:B------:R-:W-:Y:S05]  /*5730*/  BRA `(.L_x_121) ;  /* 0xfffffff000447947 */ /* 0x000fea000383ffff */
.L_x_102:
[----:B0-----:R0:W1:Y:S02]  /*5740*/  SYNCS.PHASECHK.TRANS64.TRYWAIT P1, [R12+URZ+0x20], R7 ;  /* 0x000020070c0075a7 */ /* 0x001064000802017f */
[----:B-1----:R-:W-:Y:S05]  /*5750*/  @!P1 NANOSLEEP.SYNCS 0x989680 ;  /* 0x009896800000995d */ /* 0x002fea0003900000 */
[----:B------:R-:W1:Y:S02]  /*5760*/  @!P1 SYNCS.PHASECHK.TRANS64 P1, [R12+URZ+0x20], R7 ;  /* 0x000020070c0095a7 */ /* 0x000e64000802007f */
[----:B-1----:R-:W-:Y:S05]  /*5770*/  @!P1 BRA `(.L_x_102) ;  /* 0xfffffffc00f09947 */ /* 0x002fea000383ffff */
[----:B------:R-:W-:Y:S05]  /*5780*/  BRA `(.L_x_122) ;  /* 0xfffffff000787947 */ /* 0x000fea000383ffff */
.L_x_111:
[----:B------:R-:W-:Y:S01]  /*5790*/  BSSY B0, `(.L_x_123) ;  /* 0x0000006000007945 */ /* 0x000fe20003800000 */
[----:B------:R-:W-:-:S07]  /*57a0*/  IMAD.MOV.U32 R15, RZ, RZ, -0x1 ;  /* 0xffffffffff0f7424 */ /* 0x000fce00078e00ff */
[----:B------:R-:W-:Y:S05]  /*57b0*/  WARPSYNC.COLLECTIVE R15, `(.L_x_124) ;  /* 0x000000000f0c7348 */ /* 0x000fea0003c00000 */
[----:B------:R-:W-:Y:S02]  /*57c0*/  ELECT P6, UR62, PT ;  /* 0x00000000003e782f */ /* 0x000fe400038c0000 */
[----:B------:R-:W-:Y:S01]  /*57d0*/  MOV R14, UR62 ;  /* 0x0000003e000e7c02 */ /* 0x000fe20008000f00 */
[----:B------:R-:W-:Y:S10]  /*57e0*/  ENDCOLLECTIVE ;  /* 0x000000000000791b */ /* 0x000ff40003800000 */
.L_x_124:
[----:B------:R-:W-:Y:S05]  /*57f0*/  BSYNC B0 ;  /* 0x0000000000007941 */ /* 0x000fea0003800000 */
.L_x_123:
[----:B------:R-:W-:Y:S05]  /*5800*/  BRA `(.L_x_125) ;  /* 0xfffffff800cc7947 */ /* 0x000fea000383ffff */
.L_x_115:
[----:B0-----:R0:W1:Y:S02]  /*5810*/  SYNCS.PHASECHK.TRANS64.TRYWAIT P0, [R7+URZ], R4 ;  /* 0x00000004070075a7 */ /* 0x001064000800017f */
[----:B-1----:R-:W-:Y:S05]  /*5820*/  @!P0 NANOSLEEP.SYNCS 0x989680 ;  /* 0x009896800000895d */ /* 0x002fea0003900000 */
[----:B------:R-:W1:Y:S02]  /*5830*/  @!P0 SYNCS.PHASECHK.TRANS64 P0, [R7+URZ], R4 ;  /* 0x00000004070085a7 */ /* 0x000e64000800007f */
[----:B-1----:R-:W-:Y:S05]  /*5840*/  @!P0 BRA `(.L_x_115) ;  /* 0xfffffffc00f08947 */ /* 0x002fea000383ffff */
[----:B------:R-:W-:Y:S05]  /*5850*/  BRA `(.L_x_126) ;  /* 0xfffffffc000c7947 */ /* 0x000fea000383ffff */
.L_x_116:
[----:B0-----:R0:W1:Y:S02]  /*5860*/  SYNCS.PHASECHK.TRANS64.TRYWAIT P0, [R6+URZ], R3 ;  /* 0x00000003060075a7 */ /* 0x001064000800017f */
[----:B-1----:R-:W-:Y:S05]  /*5870*/  @!P0 NANOSLEEP.SYNCS 0x989680 ;  /* 0x009896800000895d */ /* 0x002fea0003900000 */
[----:B------:R-:W1:Y:S02]  /*5880*/  @!P0 SYNCS.PHASECHK.TRANS64 P0, [R6+URZ], R3 ;  /* 0x00000003060085a7 */ /* 0x000e64000800007f */
[----:B-1----:R-:W-:Y:S05]  /*5890*/  @!P0 BRA `(.L_x_116) ;  /* 0xfffffffc00f08947 */ /* 0x002fea000383ffff */
[----:B------:R-:W-:Y:S05]  /*58a0*/  BRA `(.L_x_127) ;  /* 0xfffffffc001c7947 */ /* 0x000fea000383ffff */
.L_x_117:
[----:B-1----:R1:W2:Y:S02]  /*58b0*/  SYNCS.PHASECHK.TRANS64.TRYWAIT P0, [R7+URZ], R4 ;  /* 0x00000004070075a7 */ /* 0x0022a4000800017f */
[----:B--2---:R-:W-:Y:S05]  /*58c0*/  @!P0 NANOSLEEP.SYNCS 0x989680 ;  /* 0x009896800000895d */ /* 0x004fea0003900000 */
[----:B------:R-:W2:Y:S02]  /*58d0*/  @!P0 SYNCS.PHASECHK.TRANS64 P0, [R7+URZ], R4 ;  /* 0x00000004070085a7 */ /* 0x000ea4000800007f */
[----:B--2---:R-:W-:Y:S05]  /*58e0*/  @!P0 BRA `(.L_x_117) ;  /* 0xfffffffc00f08947 */ /* 0x004fea000383ffff */
[----:B------:R-:W-:Y:S05]  /*58f0*/  BRA `(.L_x_128) ;  /* 0xfffffffc00247947 */ /* 0x000fea000383ffff */
.L_x_129:
[----:B------:R-:W-:-:S00]  /*5900*/  BRA `(.L_x_129) ;  /* 0xfffffffc00fc7947 */ /* 0x000fc0000383ffff */
[----:B------:R-:W-:-:S00]  /*5910*/  NOP ;  /* 0x0000000000007918 */ /* 0x000fc00000000000 */
        /* <DEDUP_REMOVED lines=14> */
.L_x_130:


//--------------------- .nv.global.init           --------------------------
	.section	.nv.global.init,"aw",@progbits
.nv.global.init:
	.type		$str$22,@object
	.size		$str$22,($str$23 - $str$22)
$str$22:
        /*0000*/ 	.byte	0x6b, 0x5f, 0x74, 0x69, 0x6c, 0x65, 0x5f, 0x63, 0x6f, 0x75, 0x6e, 0x74, 0x20, 0x3e, 0x3d, 0x20
        /*0010*/ 	.byte	0x31, 0x00
	.type		$str$23,@object
	.size		$str$23,(__unnamed_1 - $str$23)
$str$23:
        /*0012*/ 	.byte	0x2f, 0x74, 0x6d, 0x70, 0x2f, 0x63, 0x75, 0x74, 0x6c, 0x61, 0x73, 0x73, 0x5f, 0x73, 0x77, 0x65
        /*0022*/ 	.byte	0x65, 0x70, 0x5f, 0x73, 0x72, 0x63, 0x2f, 0x69, 0x6e, 0x63, 0x6c, 0x75, 0x64, 0x65, 0x2f, 0x63
        /*0032*/ 	.byte	0x75, 0x74, 0x6c, 0x61, 0x73, 0x73, 0x2f, 0x67, 0x65, 0x6d, 0x6d, 0x2f, 0x63, 0x6f, 0x6c, 0x6c
        /*0042*/ 	.byte	0x65, 0x63, 0x74, 0x69, 0x76, 0x65, 0x2f, 0x73, 0x6d, 0x39, 0x30, 0x5f, 0x6d, 0x6d, 0x61, 0x5f
        /*0052*/ 	.byte	0x74, 0x6d, 0x61, 0x5f, 0x67, 0x6d, 0x6d, 0x61, 0x5f, 0x73, 0x73, 0x5f, 0x77, 0x61, 0x72, 0x70
        /*0062*/ 	.byte	0x73, 0x70, 0x65, 0x63, 0x69, 0x61, 0x6c, 0x69, 0x7a, 0x65, 0x64, 0x2e, 0x68, 0x70, 0x70, 0x00
	.type		__unnamed_1,@object
	.size		__unnamed_1,(.L_0 - __unnamed_1)
__unnamed_1:
        /*0072*/ 	.byte	0x76, 0x6f, 0x69, 0x64, 0x20, 0x63, 0x75, 0x74, 0x6c, 0x61, 0x73, 0x73, 0x3a, 0x3a, 0x67, 0x65
        /* <DEDUP_REMOVED lines=175> */
.L_0:


//--------------------- .nv.shared._ZN7cutlass13device_kernelINS_4gemm6kernel13GemmUniversalIN4cute5tupleIJiiiiEEENS1_10collective13CollectiveMmaINS1_34MainloopSm90TmaGmmaWarpSpecializedILi4ENS5_IJNS4_1CILi1EEESB_SB_EEENS1_35KernelTmaWarpSpecializedCooperativeEEENS5_IJNSA_ILi128EEENSA_ILi64EEENSA_ILi32EEEEEEfNS5_IJlSB_lEEEfSJ_NS4_8TiledMMAINS4_8MMA_AtomIJNS4_4SM904GMMA29MMA_64x64x8_F32TF32TF32_SS_TNILNSN_7ScaleInE1ELSP_1EEEEEENS4_6LayoutINS5_IJNSA_ILi2EEESB_SB_EEENS5_IJSB_NSA_ILi0EEESV_EEEEENS5_IJNS4_10UnderscoreESY_SY_EEEEENS4_13SM90_TMA_LOADENS4_14ComposedLayoutINS4_7SwizzleILi3ELi4ELi3EEENS4_18smem_ptr_flag_bitsILi32EEENSS_INS5_IJNSA_ILi8EEESH_EEENS5_IJSH_SB_EEEEEEEvNS4_8identityES11_S1B_vS1C_EENS_8epilogue10collective6detail29Sm90TmaWarpSpecializedAdapterINS1F_15DefaultEpilogueIfSJ_SJ_NS1E_6thread17LinearCombinationIfLi1EffLNS1J_9ScaleType4KindE0ELNS_15FloatRoundStyleE2EfEENS1_15EpilogueDefaultEEEEEvvEEEEvNT_6ParamsE --------------------------
	.section	.nv.shared._ZN7cutlass13device_kernelINS_4gemm6kernel13GemmUniversalIN4cute5tupleIJiiiiEEENS1_10collective13CollectiveMmaINS1_34MainloopSm90TmaGmmaWarpSpecializedILi4ENS5_IJNS4_1CILi1EEESB_SB_EEENS1_35KernelTmaWarpSpecializedCooperativeEEENS5_IJNSA_ILi128EEENSA_ILi64EEENSA_ILi32EEEEEEfNS5_IJlSB_lEEEfSJ_NS4_8TiledMMAINS4_8MMA_AtomIJNS4_4SM904GMMA29MMA_64x64x8_F32TF32TF32_SS_TNILNSN_7ScaleInE1ELSP_1EEEEEENS4_6LayoutINS5_IJNSA_ILi2EEESB_SB_EEENS5_IJSB_NSA_ILi0EEESV_EEEEENS5_IJNS4_10UnderscoreESY_SY_EEEEENS4_13SM90_TMA_LOADENS4_14ComposedLayoutINS4_7SwizzleILi3ELi4ELi3EEENS4_18smem_ptr_flag_bitsILi32EEENSS_INS5_IJNSA_ILi8EEESH_EEENS5_IJSH_SB_EEEEEEEvNS4_8identityES11_S1B_vS1C_EENS_8epilogue10collective6detail29Sm90TmaWarpSpecializedAdapterINS1F_15DefaultEpilogueIfSJ_SJ_NS1E_6thread17LinearCombinationIfLi1EffLNS1J_9ScaleType4KindE0ELNS_15FloatRoundStyleE2EfEENS1_15EpilogueDefaultEEEEEvvEEEEvNT_6ParamsE,"aw",@nobits
	.sectionflags	@""
	.align	16
	.zero		1024


//--------------------- .nv.shared.reserved.0     --------------------------
	.section	.nv.shared.reserved.0,"aw",@nobits
	.weak		__nv_reservedSMEM_offset_0_alias
	.size		__nv_reservedSMEM_offset_0_alias, 0, 0
	.other		__nv_reservedSMEM_offset_0_alias,@"STO_CUDA_RESERVED_SHARED STV_DEFAULT"
__nv_reservedSMEM_offset_0_alias:
	.zero		0


//--------------------- .nv.global                --------------------------
	.section	.nv.global,"aw",@nobits
.nv.global:
	.type		_ZN40_INTERNAL_cb056df7_4_k_cu_13b622f7_228064cute1_E,@object
	.size		_ZN40_INTERNAL_cb056df7_4_k_cu_13b622f7_228064cute1_E,(_ZN40_INTERNAL_cb056df7_4_k_cu_13b622f7_228064cuda3std3__45__cpo6cbeginE - _ZN40_INTERNAL_cb056df7_4_k_cu_13b622f7_228064cute1_E)
_ZN40_INTERNAL_cb056df7_4_k_cu_13b622f7_228064cute1_E:
	.zero		1
	.type		_ZN40_INTERNAL_cb056df7_4_k_cu_13b622f7_228064cuda3std3__45__cpo6cbeginE,@object
	.size		_ZN40_INTERNAL_cb056df7_4_k_cu_13b622f7_228064cuda3std3__45__cpo6cbeginE,(_ZN40_INTERNAL_cb056df7_4_k_cu_13b622f7_228064cuda3std3__48in_placeE - _ZN40_INTERNAL_cb056df7_4_k_cu_13b622f7_228064cuda3std3__45__cpo6cbeginE)
_ZN40_INTERNAL_cb056df7_4_k_cu_13b622f7_228064cuda3std3__45__cpo6cbeginE:
	.zero		1
	.type		_ZN40_INTERNAL_cb056df7_4_k_cu_13b622f7_228064cuda3std3__48in_placeE,@object
	.size		_ZN40_INTERNAL_cb056df7_4_k_cu_13b622f7_228064cuda3std3__48in_placeE,(_ZN40_INTERNAL_cb056df7_4_k_cu_13b622f7_228064cuda3std6ranges3__45__cpo9iter_moveE - _ZN40_INTERNAL_cb056df7_4_k_cu_13b622f7_228064cuda3std3__48in_placeE)
_ZN40_INTERNAL_cb056df7_4_k_cu_13b622f7_228064cuda3std3__48in_placeE:
	.zero		1
	.type		_ZN40_INTERNAL_cb056df7_4_k_cu_13b622f7_228064cuda3std6ranges3__45__cpo9iter_moveE,@object
	.size		_ZN40_INTERNAL_cb056df7_4_k_cu_13b622f7_228064cuda3std6ranges3__45__cpo9iter_moveE,(_ZN40_INTERNAL_cb056df7_4_k_cu_13b622f7_228064cuda3std3__45__cpo5beginE - _ZN40_INTERNAL_cb056df7_4_k_cu_13b622f7_228064cuda3std6ranges3__45__cpo9iter_moveE)
_ZN40_INTERNAL_cb056df7_4_k_cu_13b622f7_228064cuda3std6ranges3__45__cpo9iter_moveE:
	.zero		1
	.type		_ZN40_INTERNAL_cb056df7_4_k_cu_13b622f7_228064cuda3std3__45__cpo5beginE,@object
	.size		_ZN40_INTERNAL_cb056df7_4_k_cu_13b622f7_228064cuda3std3__45__cpo5beginE,(_ZN40_INTERNAL_cb056df7_4_k_cu_13b622f7_228064cuda3std3__442_GLOBAL__N__cb056df7_4_k_cu_13b622f7_228066ignoreE - _ZN40_INTERNAL_cb056df7_4_k_cu_13b622f7_228064cuda3std3__45__cpo5beginE)
_ZN40_INTERNAL_cb056df7_4_k_cu_13b622f7_228064cuda3std3__45__cpo5beginE:
	.zero		1
	.type		_ZN40_INTERNAL_cb056df7_4_k_cu_13b622f7_228064cuda3std3__442_GLOBAL__N__cb056df7_4_k_cu_13b622f7_228066ignoreE,@object
	.size		_ZN40_INTERNAL_cb056df7_4_k_cu_13b622f7_228064cuda3std3__442_GLOBAL__N__cb056df7_4_k_cu_13b622f7_228066ignoreE,(_ZN40_INTERNAL_cb056df7_4_k_cu_13b622f7_228064cute7productE - _ZN40_INTERNAL_cb056df7_4_k_cu_13b622f7_228064cuda3std3__442_GLOBAL__N__cb056df7_4_k_cu_13b622f7_228066ignoreE)
_ZN40_INTERNAL_cb056df7_4_k_cu_13b622f7_228064cuda3std3__442_GLOBAL__N__cb056df7_4_k_cu_13b622f7_228066ignoreE:
	.zero		1
	.type		_ZN40_INTERNAL_cb056df7_4_k_cu_13b622f7_228064cute7productE,@object
	.size		_ZN40_INTERNAL_cb056df7_4_k_cu_13b622f7_228064cute7productE,(_ZN40_INTERNAL_cb056df7_4_k_cu_13b622f7_228064cuda3std3__45__cpo3endE - _ZN40_INTERNAL_cb056df7_4_k_cu_13b622f7_228064cute7productE)
_ZN40_INTERNAL_cb056df7_4_k_cu_13b622f7_228064cute7productE:
	.zero		1
	.type		_ZN40_INTERNAL_cb056df7_4_k_cu_13b622f7_228064cuda3std3__45__cpo3endE,@object
	.size		_ZN40_INTERNAL_cb056df7_4_k_cu_13b622f7_228064cuda3std3__45__cpo3endE,(_ZN40_INTERNAL_cb056df7_4_k_cu_13b622f7_228064cuda3std3__419piecewise_constructE - _ZN40_INTERNAL_cb056df7_4_k_cu_13b622f7_228064cuda3std3__45__cpo3endE)
_ZN40_INTERNAL_cb056df7_4_k_cu_13b622f7_228064cuda3std3__45__cpo3endE:
	.zero		1
	.type		_ZN40_INTERNAL_cb056df7_4_k_cu_13b622f7_228064cuda3std3__419piecewise_constructE,@object
	.size		_ZN40_INTERNAL_cb056df7_4_k_cu_13b622f7_228064cuda3std3__419piecewise_constructE,(_ZN40_INTERNAL_cb056df7_4_k_cu_13b622f7_228064cuda3std3__45__cpo4cendE - _ZN40_INTERNAL_cb056df7_4_k_cu_13b622f7_228064cuda3std3__419piecewise_constructE)
_ZN40_INTERNAL_cb056df7_4_k_cu_13b622f7_228064cuda3std3__419piecewise_constructE:
	.zero		1
	.type		_ZN40_INTERNAL_cb056df7_4_k_cu_13b622f7_228064cuda3std3__45__cpo4cendE,@object
	.size		_ZN40_INTERNAL_cb056df7_4_k_cu_13b622f7_228064cuda3std3__45__cpo4cendE,(_ZN40_INTERNAL_cb056df7_4_k_cu_13b622f7_228064cuda3std6ranges3__45__cpo4swapE - _ZN40_INTERNAL_cb056df7_4_k_cu_13b622f7_228064cuda3std3__45__cpo4cendE)
_ZN40_INTERNAL_cb056df7_4_k_cu_13b622f7_228064cuda3std3__45__cpo4cendE:
	.zero		1
	.type		_ZN40_INTERNAL_cb056df7_4_k_cu_13b622f7_228064cuda3std6ranges3__45__cpo4swapE,@object
	.size		_ZN40_INTERNAL_cb056df7_4_k_cu_13b622f7_228064cuda3std6ranges3__45__cpo4swapE,(.L_8 - _ZN40_INTERNAL_cb056df7_4_k_cu_13b622f7_228064cuda3std6ranges3__45__cpo4swapE)
_ZN40_INTERNAL_cb056df7_4_k_cu_13b622f7_228064cuda3std6ranges3__45__cpo4swapE:
	.zero		1
.L_8:


//--------------------- .nv.constant0._ZN7cutlass13device_kernelINS_4gemm6kernel13GemmUniversalIN4cute5tupleIJiiiiEEENS1_10collective13CollectiveMmaINS1_34MainloopSm90TmaGmmaWarpSpecializedILi4ENS5_IJNS4_1CILi1EEESB_SB_EEENS1_35KernelTmaWarpSpecializedCooperativeEEENS5_IJNSA_ILi128EEENSA_ILi64EEENSA_ILi32EEEEEEfNS5_IJlSB_lEEEfSJ_NS4_8TiledMMAINS4_8MMA_AtomIJNS4_4SM904GMMA29MMA_64x64x8_F32TF32TF32_SS_TNILNSN_7ScaleInE1ELSP_1EEEEEENS4_6LayoutINS5_IJNSA_ILi2EEESB_SB_EEENS5_IJSB_NSA_ILi0EEESV_EEEEENS5_IJNS4_10UnderscoreESY_SY_EEEEENS4_13SM90_TMA_LOADENS4_14ComposedLayoutINS4_7SwizzleILi3ELi4ELi3EEENS4_18smem_ptr_flag_bitsILi32EEENSS_INS5_IJNSA_ILi8EEESH_EEENS5_IJSH_SB_EEEEEEEvNS4_8identityES11_S1B_vS1C_EENS_8epilogue10collective6detail29Sm90TmaWarpSpecializedAdapterINS1F_15DefaultEpilogueIfSJ_SJ_NS1E_6thread17LinearCombinationIfLi1EffLNS1J_9ScaleType4KindE0ELNS_15FloatRoundStyleE2EfEENS1_15EpilogueDefaultEEEEEvvEEEEvNT_6ParamsE --------------------------
	.section	.nv.constant0._ZN7cutlass13device_kernelINS_4gemm6kernel13GemmUniversalIN4cute5tupleIJiiiiEEENS1_10collective13CollectiveMmaINS1_34MainloopSm90TmaGmmaWarpSpecializedILi4ENS5_IJNS4_1CILi1EEESB_SB_EEENS1_35KernelTmaWarpSpecializedCooperativeEEENS5_IJNSA_ILi128EEENSA_ILi64EEENSA_ILi32EEEEEEfNS5_IJlSB_lEEEfSJ_NS4_8TiledMMAINS4_8MMA_AtomIJNS4_4SM904GMMA29MMA_64x64x8_F32TF32TF32_SS_TNILNSN_7ScaleInE1ELSP_1EEEEEENS4_6LayoutINS5_IJNSA_ILi2EEESB_SB_EEENS5_IJSB_NSA_ILi0EEESV_EEEEENS5_IJNS4_10UnderscoreESY_SY_EEEEENS4_13SM90_TMA_LOADENS4_14ComposedLayoutINS4_7SwizzleILi3ELi4ELi3EEENS4_18smem_ptr_flag_bitsILi32EEENSS_INS5_IJNSA_ILi8EEESH_EEENS5_IJSH_SB_EEEEEEEvNS4_8identityES11_S1B_vS1C_EENS_8epilogue10collective6detail29Sm90TmaWarpSpecializedAdapterINS1F_15DefaultEpilogueIfSJ_SJ_NS1E_6thread17LinearCombinationIfLi1EffLNS1J_9ScaleType4KindE0ELNS_15FloatRoundStyleE2EfEENS1_15EpilogueDefaultEEEEEvvEEEEvNT_6ParamsE,"a",@progbits
	.sectionflags	@""
	.align	4
.nv.constant0._ZN7cutlass13device_kernelINS_4gemm6kernel13GemmUniversalIN4cute5tupleIJiiiiEEENS1_10collective13CollectiveMmaINS1_34MainloopSm90TmaGmmaWarpSpecializedILi4ENS5_IJNS4_1CILi1EEESB_SB_EEENS1_35KernelTmaWarpSpecializedCooperativeEEENS5_IJNSA_ILi128EEENSA_ILi64EEENSA_ILi32EEEEEEfNS5_IJlSB_lEEEfSJ_NS4_8TiledMMAINS4_8MMA_AtomIJNS4_4SM904GMMA29MMA_64x64x8_F32TF32TF32_SS_TNILNSN_7ScaleInE1ELSP_1EEEEEENS4_6LayoutINS5_IJNSA_ILi2EEESB_SB_EEENS5_IJSB_NSA_ILi0EEESV_EEEEENS5_IJNS4_10UnderscoreESY_SY_EEEEENS4_13SM90_TMA_LOADENS4_14ComposedLayoutINS4_7SwizzleILi3ELi4ELi3EEENS4_18smem_ptr_flag_bitsILi32EEENSS_INS5_IJNSA_ILi8EEESH_EEENS5_IJSH_SB_EEEEEEEvNS4_8identityES11_S1B_vS1C_EENS_8epilogue10collective6detail29Sm90TmaWarpSpecializedAdapterINS1F_15DefaultEpilogueIfSJ_SJ_NS1E_6thread17LinearCombinationIfLi1EffLNS1J_9ScaleType4KindE0ELNS_15FloatRoundStyleE2EfEENS1_15EpilogueDefaultEEEEEvvEEEEvNT_6ParamsE:
	.zero		1664


//--------------------- SYMBOLS --------------------------

	.type		.nv.reservedSmem.offset0,@object
	.size		.nv.reservedSmem.offset0,0x4
	.type		__assertfail,@function
